//
// Generated by NVIDIA NVVM Compiler
//
// Compiler Build ID: CL-36424714
// Cuda compilation tools, release 13.0, V13.0.88
// Based on NVVM 20.0.0
//

.version 9.0
.target sm_100
.address_size 64

	// .globl	_Z12vecSq_kernelPdi
.func  (.param .b64 func_retval0) __internal_accurate_pow
(
	.param .b64 __internal_accurate_pow_param_0,
	.param .b64 __internal_accurate_pow_param_1
)
;

.visible .entry _Z12vecSq_kernelPdi(
	.param .u64 .ptr .align 1 _Z12vecSq_kernelPdi_param_0,
	.param .u32 _Z12vecSq_kernelPdi_param_1
)
{
	.reg .pred 	%p<15>;
	.reg .b32 	%r<24>;
	.reg .b64 	%rd<5>;
	.reg .b64 	%fd<19>;

	ld.param.u64 	%rd2, [_Z12vecSq_kernelPdi_param_0];
	ld.param.u32 	%r5, [_Z12vecSq_kernelPdi_param_1];
	mov.u32 	%r6, %tid.x;
	mov.u32 	%r7, %ctaid.x;
	mov.u32 	%r8, %ntid.x;
	mad.lo.s32 	%r1, %r7, %r8, %r6;
	setp.ge.s32 	%p1, %r1, %r5;
	@%p1 bra 	$L__BB0_9;
	cvta.to.global.u64 	%rd3, %rd2;
	mul.wide.s32 	%rd4, %r1, 8;
	add.s64 	%rd1, %rd3, %rd4;
	ld.global.f64 	%fd1, [%rd1];
	{
	.reg .b32 %temp; 
	mov.b64 	{%temp, %r2}, %fd1;
	}
	mov.f64 	%fd9, 0d4000000000000000;
	{
	.reg .b32 %temp; 
	mov.b64 	{%temp, %r9}, %fd9;
	}
	and.b32  	%r4, %r9, 2146435072;
	setp.eq.s32 	%p2, %r4, 1062207488;
	abs.f64 	%fd2, %fd1;
	{ // callseq 0, 0
	.param .b64 param0;
	st.param.f64 	[param0], %fd2;
	.param .b64 param1;
	st.param.f64 	[param1], 0d4000000000000000;
	.param .b64 retval0;
	call.uni (retval0), 
	__internal_accurate_pow, 
	(
	param0, 
	param1
	);
	ld.param.f64 	%fd10, [retval0];
	} // callseq 0
	setp.lt.s32 	%p3, %r2, 0;
	neg.f64 	%fd12, %fd10;
	selp.f64 	%fd13, %fd12, %fd10, %p2;
	selp.f64 	%fd18, %fd13, %fd10, %p3;
	setp.neu.f64 	%p4, %fd1, 0d0000000000000000;
	@%p4 bra 	$L__BB0_3;
	setp.eq.s32 	%p5, %r4, 1062207488;
	selp.b32 	%r10, %r2, 0, %p5;
	setp.lt.s32 	%p6, %r9, 0;
	or.b32  	%r11, %r10, 2146435072;
	selp.b32 	%r12, %r11, %r10, %p6;
	mov.b32 	%r13, 0;
	mov.b64 	%fd18, {%r13, %r12};
$L__BB0_3:
	add.f64 	%fd14, %fd1, 0d4000000000000000;
	{
	.reg .b32 %temp; 
	mov.b64 	{%temp, %r14}, %fd14;
	}
	and.b32  	%r15, %r14, 2146435072;
	setp.ne.s32 	%p7, %r15, 2146435072;
	@%p7 bra 	$L__BB0_8;
	setp.num.f64 	%p8, %fd1, %fd1;
	@%p8 bra 	$L__BB0_6;
	mov.f64 	%fd15, 0d4000000000000000;
	add.rn.f64 	%fd18, %fd1, %fd15;
	bra.uni 	$L__BB0_8;
$L__BB0_6:
	setp.neu.f64 	%p9, %fd2, 0d7FF0000000000000;
	@%p9 bra 	$L__BB0_8;
	setp.lt.s32 	%p10, %r2, 0;
	setp.eq.s32 	%p11, %r4, 1062207488;
	setp.lt.s32 	%p12, %r9, 0;
	selp.b32 	%r17, 0, 2146435072, %p12;
	and.b32  	%r18, %r9, 2147483647;
	setp.ne.s32 	%p13, %r18, 1071644672;
	or.b32  	%r19, %r17, -2147483648;
	selp.b32 	%r20, %r19, %r17, %p13;
	selp.b32 	%r21, %r20, %r17, %p11;
	selp.b32 	%r22, %r21, %r17, %p10;
	mov.b32 	%r23, 0;
	mov.b64 	%fd18, {%r23, %r22};
$L__BB0_8:
	setp.eq.f64 	%p14, %fd1, 0d3FF0000000000000;
	selp.f64 	%fd16, 0d3FF0000000000000, %fd18, %p14;
	st.global.f64 	[%rd1], %fd16;
$L__BB0_9:
	ret;

}
	// .globl	_Z23vecRecprocalSqrt_kernelPdi
.visible .entry _Z23vecRecprocalSqrt_kernelPdi(
	.param .u64 .ptr .align 1 _Z23vecRecprocalSqrt_kernelPdi_param_0,
	.param .u32 _Z23vecRecprocalSqrt_kernelPdi_param_1
)
{
	.reg .pred 	%p<2>;
	.reg .b32 	%r<6>;
	.reg .b64 	%rd<5>;
	.reg .b64 	%fd<3>;

	ld.param.u64 	%rd1, [_Z23vecRecprocalSqrt_kernelPdi_param_0];
	ld.param.u32 	%r2, [_Z23vecRecprocalSqrt_kernelPdi_param_1];
	mov.u32 	%r3, %tid.x;
	mov.u32 	%r4, %ctaid.x;
	mov.u32 	%r5, %ntid.x;
	mad.lo.s32 	%r1, %r4, %r5, %r3;
	setp.ge.s32 	%p1, %r1, %r2;
	@%p1 bra 	$L__BB1_2;
	cvta.to.global.u64 	%rd2, %rd1;
	mul.wide.s32 	%rd3, %r1, 8;
	add.s64 	%rd4, %rd2, %rd3;
	ld.global.f64 	%fd1, [%rd4];
	rsqrt.approx.f64 	%fd2, %fd1;
	st.global.f64 	[%rd4], %fd2;
$L__BB1_2:
	ret;

}
	// .globl	_Z14vecSqrt_kernelPdi
.visible .entry _Z14vecSqrt_kernelPdi(
	.param .u64 .ptr .align 1 _Z14vecSqrt_kernelPdi_param_0,
	.param .u32 _Z14vecSqrt_kernelPdi_param_1
)
{
	.reg .pred 	%p<2>;
	.reg .b32 	%r<6>;
	.reg .b64 	%rd<5>;
	.reg .b64 	%fd<3>;

	ld.param.u64 	%rd1, [_Z14vecSqrt_kernelPdi_param_0];
	ld.param.u32 	%r2, [_Z14vecSqrt_kernelPdi_param_1];
	mov.u32 	%r3, %tid.x;
	mov.u32 	%r4, %ctaid.x;
	mov.u32 	%r5, %ntid.x;
	mad.lo.s32 	%r1, %r4, %r5, %r3;
	setp.ge.s32 	%p1, %r1, %r2;
	@%p1 bra 	$L__BB2_2;
	cvta.to.global.u64 	%rd2, %rd1;
	mul.wide.s32 	%rd3, %r1, 8;
	add.s64 	%rd4, %rd2, %rd3;
	ld.global.f64 	%fd1, [%rd4];
	sqrt.rn.f64 	%fd2, %fd1;
	st.global.f64 	[%rd4], %fd2;
$L__BB2_2:
	ret;

}
	// .globl	_Z13vecInv_kernelPdid
.visible .entry _Z13vecInv_kernelPdid(
	.param .u64 .ptr .align 1 _Z13vecInv_kernelPdid_param_0,
	.param .u32 _Z13vecInv_kernelPdid_param_1,
	.param .f64 _Z13vecInv_kernelPdid_param_2
)
{
	.reg .pred 	%p<3>;
	.reg .b32 	%r<6>;
	.reg .b64 	%rd<6>;
	.reg .b64 	%fd<5>;

	ld.param.u64 	%rd2, [_Z13vecInv_kernelPdid_param_0];
	ld.param.u32 	%r2, [_Z13vecInv_kernelPdid_param_1];
	ld.param.f64 	%fd2, [_Z13vecInv_kernelPdid_param_2];
	mov.u32 	%r3, %tid.x;
	mov.u32 	%r4, %ctaid.x;
	mov.u32 	%r5, %ntid.x;
	mad.lo.s32 	%r1, %r4, %r5, %r3;
	setp.ge.s32 	%p1, %r1, %r2;
	@%p1 bra 	$L__BB3_4;
	cvta.to.global.u64 	%rd3, %rd2;
	mul.wide.s32 	%rd4, %r1, 8;
	add.s64 	%rd1, %rd3, %rd4;
	ld.global.f64 	%fd1, [%rd1];
	abs.f64 	%fd3, %fd1;
	setp.geu.f64 	%p2, %fd3, %fd2;
	@%p2 bra 	$L__BB3_3;
	mov.b64 	%rd5, 0;
	st.global.u64 	[%rd1], %rd5;
	bra.uni 	$L__BB3_4;
$L__BB3_3:
	rcp.rn.f64 	%fd4, %fd1;
	st.global.f64 	[%rd1], %fd4;
$L__BB3_4:
	ret;

}
	// .globl	_Z22saveFrobNormVal_kernelPdd
.visible .entry _Z22saveFrobNormVal_kernelPdd(
	.param .u64 .ptr .align 1 _Z22saveFrobNormVal_kernelPdd_param_0,
	.param .f64 _Z22saveFrobNormVal_kernelPdd_param_1
)
{
	.reg .b64 	%rd<3>;
	.reg .b64 	%fd<2>;

	ld.param.u64 	%rd1, [_Z22saveFrobNormVal_kernelPdd_param_0];
	ld.param.f64 	%fd1, [_Z22saveFrobNormVal_kernelPdd_param_1];
	cvta.to.global.u64 	%rd2, %rd1;
	st.global.f64 	[%rd2], %fd1;
	ret;

}
	// .globl	_Z20genInvEvalMat_kernelPdS_iiS_d
.visible .entry _Z20genInvEvalMat_kernelPdS_iiS_d(
	.param .u64 .ptr .align 1 _Z20genInvEvalMat_kernelPdS_iiS_d_param_0,
	.param .u64 .ptr .align 1 _Z20genInvEvalMat_kernelPdS_iiS_d_param_1,
	.param .u32 _Z20genInvEvalMat_kernelPdS_iiS_d_param_2,
	.param .u32 _Z20genInvEvalMat_kernelPdS_iiS_d_param_3,
	.param .u64 .ptr .align 1 _Z20genInvEvalMat_kernelPdS_iiS_d_param_4,
	.param .f64 _Z20genInvEvalMat_kernelPdS_iiS_d_param_5
)
{
	.reg .pred 	%p<5>;
	.reg .b32 	%r<12>;
	.reg .b64 	%rd<17>;
	.reg .b64 	%fd<9>;

	ld.param.u64 	%rd2, [_Z20genInvEvalMat_kernelPdS_iiS_d_param_0];
	ld.param.u64 	%rd4, [_Z20genInvEvalMat_kernelPdS_iiS_d_param_1];
	ld.param.u32 	%r4, [_Z20genInvEvalMat_kernelPdS_iiS_d_param_2];
	ld.param.u32 	%r5, [_Z20genInvEvalMat_kernelPdS_iiS_d_param_3];
	ld.param.u64 	%rd3, [_Z20genInvEvalMat_kernelPdS_iiS_d_param_4];
	ld.param.f64 	%fd2, [_Z20genInvEvalMat_kernelPdS_iiS_d_param_5];
	cvta.to.global.u64 	%rd1, %rd4;
	mov.u32 	%r6, %tid.x;
	mov.u32 	%r7, %ctaid.x;
	mov.u32 	%r8, %ntid.x;
	mad.lo.s32 	%r1, %r7, %r8, %r6;
	mul.lo.s32 	%r9, %r5, %r4;
	setp.ge.s32 	%p1, %r1, %r9;
	@%p1 bra 	$L__BB5_7;
	add.s32 	%r2, %r4, 1;
	rem.s32 	%r10, %r1, %r2;
	setp.ne.s32 	%p2, %r10, 0;
	@%p2 bra 	$L__BB5_6;
	div.s32 	%r3, %r1, %r2;
	cvt.rn.f64.s32 	%fd3, %r4;
	cvt.rn.f64.s32 	%fd4, %r5;
	min.f64 	%fd5, %fd3, %fd4;
	cvt.rzi.s32.f64 	%r11, %fd5;
	setp.ge.s32 	%p3, %r3, %r11;
	@%p3 bra 	$L__BB5_6;
	cvta.to.global.u64 	%rd8, %rd2;
	mul.wide.s32 	%rd9, %r3, 8;
	add.s64 	%rd10, %rd8, %rd9;
	ld.global.f64 	%fd1, [%rd10];
	abs.f64 	%fd6, %fd1;
	setp.leu.f64 	%p4, %fd6, %fd2;
	@%p4 bra 	$L__BB5_5;
	cvta.to.global.u64 	%rd14, %rd3;
	ld.global.f64 	%fd7, [%rd14];
	div.rn.f64 	%fd8, %fd7, %fd1;
	mul.wide.s32 	%rd15, %r1, 8;
	add.s64 	%rd16, %rd1, %rd15;
	st.global.f64 	[%rd16], %fd8;
	bra.uni 	$L__BB5_7;
$L__BB5_5:
	mul.wide.s32 	%rd11, %r1, 8;
	add.s64 	%rd12, %rd1, %rd11;
	mov.b64 	%rd13, 0;
	st.global.u64 	[%rd12], %rd13;
	bra.uni 	$L__BB5_7;
$L__BB5_6:
	mul.wide.s32 	%rd5, %r1, 8;
	add.s64 	%rd6, %rd1, %rd5;
	mov.b64 	%rd7, 0;
	st.global.u64 	[%rd6], %rd7;
$L__BB5_7:
	ret;

}
	// .globl	_Z25fill_iter_mat_Vals_kernelPdS_i
.visible .entry _Z25fill_iter_mat_Vals_kernelPdS_i(
	.param .u64 .ptr .align 1 _Z25fill_iter_mat_Vals_kernelPdS_i_param_0,
	.param .u64 .ptr .align 1 _Z25fill_iter_mat_Vals_kernelPdS_i_param_1,
	.param .u32 _Z25fill_iter_mat_Vals_kernelPdS_i_param_2
)
{
	.reg .pred 	%p<2>;
	.reg .b32 	%r<7>;
	.reg .b64 	%rd<9>;
	.reg .b64 	%fd<2>;

	ld.param.u64 	%rd1, [_Z25fill_iter_mat_Vals_kernelPdS_i_param_0];
	ld.param.u64 	%rd2, [_Z25fill_iter_mat_Vals_kernelPdS_i_param_1];
	ld.param.u32 	%r2, [_Z25fill_iter_mat_Vals_kernelPdS_i_param_2];
	mov.u32 	%r3, %tid.x;
	mov.u32 	%r4, %ctaid.x;
	mov.u32 	%r5, %ntid.x;
	mad.lo.s32 	%r1, %r4, %r5, %r3;
	setp.ge.s32 	%p1, %r1, %r2;
	@%p1 bra 	$L__BB6_2;
	cvta.to.global.u64 	%rd3, %rd1;
	cvta.to.global.u64 	%rd4, %rd2;
	mul.wide.s32 	%rd5, %r1, 8;
	add.s64 	%rd6, %rd3, %rd5;
	ld.global.f64 	%fd1, [%rd6];
	shl.b32 	%r6, %r1, 2;
	mul.wide.s32 	%rd7, %r6, 8;
	add.s64 	%rd8, %rd4, %rd7;
	st.global.f64 	[%rd8], %fd1;
$L__BB6_2:
	ret;

}
	// .globl	_Z19pow3By2Evals_kernelPdi
.visible .entry _Z19pow3By2Evals_kernelPdi(
	.param .u64 .ptr .align 1 _Z19pow3By2Evals_kernelPdi_param_0,
	.param .u32 _Z19pow3By2Evals_kernelPdi_param_1
)
{
	.reg .pred 	%p<14>;
	.reg .b32 	%r<23>;
	.reg .b64 	%rd<5>;
	.reg .b64 	%fd<17>;

	ld.param.u64 	%rd2, [_Z19pow3By2Evals_kernelPdi_param_0];
	ld.param.u32 	%r5, [_Z19pow3By2Evals_kernelPdi_param_1];
	mov.u32 	%r6, %tid.x;
	mov.u32 	%r7, %ctaid.x;
	mov.u32 	%r8, %ntid.x;
	mad.lo.s32 	%r1, %r7, %r8, %r6;
	setp.ge.s32 	%p1, %r1, %r5;
	@%p1 bra 	$L__BB7_10;
	cvta.to.global.u64 	%rd3, %rd2;
	mul.wide.s32 	%rd4, %r1, 8;
	add.s64 	%rd1, %rd3, %rd4;
	ld.global.f64 	%fd1, [%rd1];
	{
	.reg .b32 %temp; 
	mov.b64 	{%temp, %r2}, %fd1;
	}
	mov.f64 	%fd9, 0d3FF8000000000000;
	{
	.reg .b32 %temp; 
	mov.b64 	{%temp, %r3}, %fd9;
	}
	and.b32  	%r4, %r3, 2146435072;
	abs.f64 	%fd2, %fd1;
	setp.neu.f64 	%p2, %fd1, 0d0000000000000000;
	@%p2 bra 	$L__BB7_3;
	setp.eq.s32 	%p4, %r4, 1073741824;
	selp.b32 	%r9, %r2, 0, %p4;
	setp.lt.s32 	%p5, %r3, 0;
	or.b32  	%r10, %r9, 2146435072;
	selp.b32 	%r11, %r10, %r9, %p5;
	mov.b32 	%r12, 0;
	mov.b64 	%fd16, {%r12, %r11};
	bra.uni 	$L__BB7_4;
$L__BB7_3:
	setp.lt.s32 	%p3, %r2, 0;
	{ // callseq 1, 0
	.param .b64 param0;
	st.param.f64 	[param0], %fd2;
	.param .b64 param1;
	st.param.f64 	[param1], 0d3FF8000000000000;
	.param .b64 retval0;
	call.uni (retval0), 
	__internal_accurate_pow, 
	(
	param0, 
	param1
	);
	ld.param.f64 	%fd10, [retval0];
	} // callseq 1
	selp.f64 	%fd16, 0dFFF8000000000000, %fd10, %p3;
$L__BB7_4:
	add.f64 	%fd12, %fd1, 0d3FF8000000000000;
	{
	.reg .b32 %temp; 
	mov.b64 	{%temp, %r13}, %fd12;
	}
	and.b32  	%r14, %r13, 2146435072;
	setp.ne.s32 	%p6, %r14, 2146435072;
	@%p6 bra 	$L__BB7_9;
	setp.num.f64 	%p7, %fd1, %fd1;
	@%p7 bra 	$L__BB7_7;
	mov.f64 	%fd13, 0d3FF8000000000000;
	add.rn.f64 	%fd16, %fd1, %fd13;
	bra.uni 	$L__BB7_9;
$L__BB7_7:
	setp.neu.f64 	%p8, %fd2, 0d7FF0000000000000;
	@%p8 bra 	$L__BB7_9;
	setp.lt.s32 	%p9, %r2, 0;
	setp.eq.s32 	%p10, %r4, 1073741824;
	setp.lt.s32 	%p11, %r3, 0;
	selp.b32 	%r16, 0, 2146435072, %p11;
	and.b32  	%r17, %r3, 2147483647;
	setp.ne.s32 	%p12, %r17, 1071644672;
	or.b32  	%r18, %r16, -2147483648;
	selp.b32 	%r19, %r18, %r16, %p12;
	selp.b32 	%r20, %r19, %r16, %p10;
	selp.b32 	%r21, %r20, %r16, %p9;
	mov.b32 	%r22, 0;
	mov.b64 	%fd16, {%r22, %r21};
$L__BB7_9:
	setp.eq.f64 	%p13, %fd1, 0d3FF0000000000000;
	selp.f64 	%fd14, 0d3FF0000000000000, %fd16, %p13;
	st.global.f64 	[%rd1], %fd14;
$L__BB7_10:
	ret;

}
	// .globl	_Z13l2Norm_kernelPdiS_
.visible .entry _Z13l2Norm_kernelPdiS_(
	.param .u64 .ptr .align 1 _Z13l2Norm_kernelPdiS__param_0,
	.param .u32 _Z13l2Norm_kernelPdiS__param_1,
	.param .u64 .ptr .align 1 _Z13l2Norm_kernelPdiS__param_2
)
{
	.reg .pred 	%p<10>;
	.reg .b32 	%r<23>;
	.reg .b64 	%rd<18>;
	.reg .b64 	%fd<84>;

	ld.param.u64 	%rd9, [_Z13l2Norm_kernelPdiS__param_0];
	ld.param.u32 	%r16, [_Z13l2Norm_kernelPdiS__param_1];
	ld.param.u64 	%rd8, [_Z13l2Norm_kernelPdiS__param_2];
	cvta.to.global.u64 	%rd1, %rd9;
	setp.lt.s32 	%p1, %r16, 1;
	mov.f64 	%fd83, 0d0000000000000000;
	@%p1 bra 	$L__BB8_13;
	and.b32  	%r1, %r16, 15;
	setp.lt.u32 	%p2, %r16, 16;
	mov.b32 	%r20, 0;
	mov.f64 	%fd83, 0d0000000000000000;
	@%p2 bra 	$L__BB8_4;
	and.b32  	%r20, %r16, 2147483632;
	neg.s32 	%r18, %r20;
	add.s64 	%rd16, %rd1, 64;
	mov.f64 	%fd83, 0d0000000000000000;
$L__BB8_3:
	.pragma "nounroll";
	ld.global.f64 	%fd18, [%rd16+-64];
	fma.rn.f64 	%fd19, %fd18, %fd18, %fd83;
	ld.global.f64 	%fd20, [%rd16+-56];
	fma.rn.f64 	%fd21, %fd20, %fd20, %fd19;
	ld.global.f64 	%fd22, [%rd16+-48];
	fma.rn.f64 	%fd23, %fd22, %fd22, %fd21;
	ld.global.f64 	%fd24, [%rd16+-40];
	fma.rn.f64 	%fd25, %fd24, %fd24, %fd23;
	ld.global.f64 	%fd26, [%rd16+-32];
	fma.rn.f64 	%fd27, %fd26, %fd26, %fd25;
	ld.global.f64 	%fd28, [%rd16+-24];
	fma.rn.f64 	%fd29, %fd28, %fd28, %fd27;
	ld.global.f64 	%fd30, [%rd16+-16];
	fma.rn.f64 	%fd31, %fd30, %fd30, %fd29;
	ld.global.f64 	%fd32, [%rd16+-8];
	fma.rn.f64 	%fd33, %fd32, %fd32, %fd31;
	ld.global.f64 	%fd34, [%rd16];
	fma.rn.f64 	%fd35, %fd34, %fd34, %fd33;
	ld.global.f64 	%fd36, [%rd16+8];
	fma.rn.f64 	%fd37, %fd36, %fd36, %fd35;
	ld.global.f64 	%fd38, [%rd16+16];
	fma.rn.f64 	%fd39, %fd38, %fd38, %fd37;
	ld.global.f64 	%fd40, [%rd16+24];
	fma.rn.f64 	%fd41, %fd40, %fd40, %fd39;
	ld.global.f64 	%fd42, [%rd16+32];
	fma.rn.f64 	%fd43, %fd42, %fd42, %fd41;
	ld.global.f64 	%fd44, [%rd16+40];
	fma.rn.f64 	%fd45, %fd44, %fd44, %fd43;
	ld.global.f64 	%fd46, [%rd16+48];
	fma.rn.f64 	%fd47, %fd46, %fd46, %fd45;
	ld.global.f64 	%fd48, [%rd16+56];
	fma.rn.f64 	%fd83, %fd48, %fd48, %fd47;
	add.s32 	%r18, %r18, 16;
	add.s64 	%rd16, %rd16, 128;
	setp.ne.s32 	%p3, %r18, 0;
	@%p3 bra 	$L__BB8_3;
$L__BB8_4:
	setp.eq.s32 	%p4, %r1, 0;
	@%p4 bra 	$L__BB8_13;
	and.b32  	%r7, %r16, 7;
	setp.lt.u32 	%p5, %r1, 8;
	@%p5 bra 	$L__BB8_7;
	mul.wide.u32 	%rd10, %r20, 8;
	add.s64 	%rd11, %rd1, %rd10;
	ld.global.f64 	%fd50, [%rd11];
	fma.rn.f64 	%fd51, %fd50, %fd50, %fd83;
	ld.global.f64 	%fd52, [%rd11+8];
	fma.rn.f64 	%fd53, %fd52, %fd52, %fd51;
	ld.global.f64 	%fd54, [%rd11+16];
	fma.rn.f64 	%fd55, %fd54, %fd54, %fd53;
	ld.global.f64 	%fd56, [%rd11+24];
	fma.rn.f64 	%fd57, %fd56, %fd56, %fd55;
	ld.global.f64 	%fd58, [%rd11+32];
	fma.rn.f64 	%fd59, %fd58, %fd58, %fd57;
	ld.global.f64 	%fd60, [%rd11+40];
	fma.rn.f64 	%fd61, %fd60, %fd60, %fd59;
	ld.global.f64 	%fd62, [%rd11+48];
	fma.rn.f64 	%fd63, %fd62, %fd62, %fd61;
	ld.global.f64 	%fd64, [%rd11+56];
	fma.rn.f64 	%fd83, %fd64, %fd64, %fd63;
	add.s32 	%r20, %r20, 8;
$L__BB8_7:
	setp.eq.s32 	%p6, %r7, 0;
	@%p6 bra 	$L__BB8_13;
	and.b32  	%r10, %r16, 3;
	setp.lt.u32 	%p7, %r7, 4;
	@%p7 bra 	$L__BB8_10;
	mul.wide.u32 	%rd12, %r20, 8;
	add.s64 	%rd13, %rd1, %rd12;
	ld.global.f64 	%fd66, [%rd13];
	fma.rn.f64 	%fd67, %fd66, %fd66, %fd83;
	ld.global.f64 	%fd68, [%rd13+8];
	fma.rn.f64 	%fd69, %fd68, %fd68, %fd67;
	ld.global.f64 	%fd70, [%rd13+16];
	fma.rn.f64 	%fd71, %fd70, %fd70, %fd69;
	ld.global.f64 	%fd72, [%rd13+24];
	fma.rn.f64 	%fd83, %fd72, %fd72, %fd71;
	add.s32 	%r20, %r20, 4;
$L__BB8_10:
	setp.eq.s32 	%p8, %r10, 0;
	@%p8 bra 	$L__BB8_13;
	mul.wide.u32 	%rd14, %r20, 8;
	add.s64 	%rd17, %rd1, %rd14;
	neg.s32 	%r22, %r10;
$L__BB8_12:
	.pragma "nounroll";
	ld.global.f64 	%fd73, [%rd17];
	fma.rn.f64 	%fd83, %fd73, %fd73, %fd83;
	add.s64 	%rd17, %rd17, 8;
	add.s32 	%r22, %r22, 1;
	setp.ne.s32 	%p9, %r22, 0;
	@%p9 bra 	$L__BB8_12;
$L__BB8_13:
	cvta.to.global.u64 	%rd15, %rd8;
	sqrt.rn.f64 	%fd74, %fd83;
	st.global.f64 	[%rd15], %fd74;
	ret;

}
	// .globl	_Z14fillVal_kernelPd
.visible .entry _Z14fillVal_kernelPd(
	.param .u64 .ptr .align 1 _Z14fillVal_kernelPd_param_0
)
{
	.reg .b64 	%rd<8>;

	ld.param.u64 	%rd1, [_Z14fillVal_kernelPd_param_0];
	cvta.to.global.u64 	%rd2, %rd1;
	mov.b64 	%rd3, 4596373779694328218;
	st.global.u64 	[%rd2], %rd3;
	mov.b64 	%rd4, 4604480259023595110;
	st.global.u64 	[%rd2+8], %rd4;
	mov.b64 	%rd5, 4617991057905706598;
	st.global.u64 	[%rd2+16], %rd5;
	mov.b64 	%rd6, -4596936729647749530;
	st.global.u64 	[%rd2+24], %rd6;
	mov.b64 	%rd7, 4616639978017495450;
	st.global.u64 	[%rd2+32], %rd7;
	ret;

}
.func  (.param .b64 func_retval0) __internal_accurate_pow(
	.param .b64 __internal_accurate_pow_param_0,
	.param .b64 __internal_accurate_pow_param_1
)
{
	.reg .pred 	%p<8>;
	.reg .b32 	%r<49>;
	.reg .b32 	%f<3>;
	.reg .b64 	%fd<109>;

	ld.param.f64 	%fd10, [__internal_accurate_pow_param_0];
	ld.param.f64 	%fd11, [__internal_accurate_pow_param_1];
	{
	.reg .b32 %temp; 
	mov.b64 	{%temp, %r46}, %fd10;
	}
	{
	.reg .b32 %temp; 
	mov.b64 	{%r45, %temp}, %fd10;
	}
	shr.u32 	%r47, %r46, 20;
	setp.gt.u32 	%p1, %r46, 1048575;
	@%p1 bra 	$L__BB10_2;
	mul.f64 	%fd12, %fd10, 0d4350000000000000;
	{
	.reg .b32 %temp; 
	mov.b64 	{%temp, %r46}, %fd12;
	}
	{
	.reg .b32 %temp; 
	mov.b64 	{%r45, %temp}, %fd12;
	}
	shr.u32 	%r16, %r46, 20;
	add.s32 	%r47, %r16, -54;
$L__BB10_2:
	add.s32 	%r48, %r47, -1023;
	and.b32  	%r17, %r46, -2146435073;
	or.b32  	%r18, %r17, 1072693248;
	mov.b64 	%fd107, {%r45, %r18};
	setp.lt.u32 	%p2, %r18, 1073127583;
	@%p2 bra 	$L__BB10_4;
	{
	.reg .b32 %temp; 
	mov.b64 	{%r19, %temp}, %fd107;
	}
	{
	.reg .b32 %temp; 
	mov.b64 	{%temp, %r20}, %fd107;
	}
	add.s32 	%r21, %r20, -1048576;
	mov.b64 	%fd107, {%r19, %r21};
	add.s32 	%r48, %r47, -1022;
$L__BB10_4:
	add.f64 	%fd13, %fd107, 0dBFF0000000000000;
	add.f64 	%fd14, %fd107, 0d3FF0000000000000;
	rcp.approx.ftz.f64 	%fd15, %fd14;
	neg.f64 	%fd16, %fd14;
	fma.rn.f64 	%fd17, %fd16, %fd15, 0d3FF0000000000000;
	fma.rn.f64 	%fd18, %fd17, %fd17, %fd17;
	fma.rn.f64 	%fd19, %fd18, %fd15, %fd15;
	mul.f64 	%fd20, %fd13, %fd19;
	fma.rn.f64 	%fd21, %fd13, %fd19, %fd20;
	mul.f64 	%fd22, %fd21, %fd21;
	fma.rn.f64 	%fd23, %fd22, 0d3EB0F5FF7D2CAFE2, 0d3ED0F5D241AD3B5A;
	fma.rn.f64 	%fd24, %fd23, %fd22, 0d3EF3B20A75488A3F;
	fma.rn.f64 	%fd25, %fd24, %fd22, 0d3F1745CDE4FAECD5;
	fma.rn.f64 	%fd26, %fd25, %fd22, 0d3F3C71C7258A578B;
	fma.rn.f64 	%fd27, %fd26, %fd22, 0d3F6249249242B910;
	fma.rn.f64 	%fd28, %fd27, %fd22, 0d3F89999999999DFB;
	sub.f64 	%fd29, %fd13, %fd21;
	add.f64 	%fd30, %fd29, %fd29;
	neg.f64 	%fd31, %fd21;
	fma.rn.f64 	%fd32, %fd31, %fd13, %fd30;
	mul.f64 	%fd33, %fd19, %fd32;
	fma.rn.f64 	%fd34, %fd22, %fd28, 0d3FB5555555555555;
	mov.f64 	%fd35, 0d3FB5555555555555;
	sub.f64 	%fd36, %fd35, %fd34;
	fma.rn.f64 	%fd37, %fd22, %fd28, %fd36;
	add.f64 	%fd38, %fd37, 0dBC46A4CB00B9E7B0;
	add.f64 	%fd39, %fd34, %fd38;
	sub.f64 	%fd40, %fd34, %fd39;
	add.f64 	%fd41, %fd38, %fd40;
	mul.rn.f64 	%fd42, %fd21, %fd21;
	neg.f64 	%fd43, %fd42;
	fma.rn.f64 	%fd44, %fd21, %fd21, %fd43;
	{
	.reg .b32 %temp; 
	mov.b64 	{%r22, %temp}, %fd33;
	}
	{
	.reg .b32 %temp; 
	mov.b64 	{%temp, %r23}, %fd33;
	}
	add.s32 	%r24, %r23, 1048576;
	mov.b64 	%fd45, {%r22, %r24};
	fma.rn.f64 	%fd46, %fd21, %fd45, %fd44;
	mul.rn.f64 	%fd47, %fd42, %fd21;
	neg.f64 	%fd48, %fd47;
	fma.rn.f64 	%fd49, %fd42, %fd21, %fd48;
	fma.rn.f64 	%fd50, %fd42, %fd33, %fd49;
	fma.rn.f64 	%fd51, %fd46, %fd21, %fd50;
	mul.rn.f64 	%fd52, %fd39, %fd47;
	neg.f64 	%fd53, %fd52;
	fma.rn.f64 	%fd54, %fd39, %fd47, %fd53;
	fma.rn.f64 	%fd55, %fd39, %fd51, %fd54;
	fma.rn.f64 	%fd56, %fd41, %fd47, %fd55;
	add.f64 	%fd57, %fd52, %fd56;
	sub.f64 	%fd58, %fd52, %fd57;
	add.f64 	%fd59, %fd56, %fd58;
	add.f64 	%fd60, %fd21, %fd57;
	sub.f64 	%fd61, %fd21, %fd60;
	add.f64 	%fd62, %fd57, %fd61;
	add.f64 	%fd63, %fd59, %fd62;
	add.f64 	%fd64, %fd33, %fd63;
	add.f64 	%fd65, %fd60, %fd64;
	sub.f64 	%fd66, %fd60, %fd65;
	add.f64 	%fd67, %fd64, %fd66;
	xor.b32  	%r25, %r48, -2147483648;
	mov.b32 	%r26, 1127219200;
	mov.b64 	%fd68, {%r25, %r26};
	mov.b32 	%r27, -2147483648;
	mov.b64 	%fd69, {%r27, %r26};
	sub.f64 	%fd70, %fd68, %fd69;
	fma.rn.f64 	%fd71, %fd70, 0d3FE62E42FEFA39EF, %fd65;
	fma.rn.f64 	%fd72, %fd70, 0dBFE62E42FEFA39EF, %fd71;
	sub.f64 	%fd73, %fd72, %fd65;
	sub.f64 	%fd74, %fd67, %fd73;
	fma.rn.f64 	%fd75, %fd70, 0d3C7ABC9E3B39803F, %fd74;
	add.f64 	%fd76, %fd71, %fd75;
	sub.f64 	%fd77, %fd71, %fd76;
	add.f64 	%fd78, %fd75, %fd77;
	{
	.reg .b32 %temp; 
	mov.b64 	{%temp, %r28}, %fd11;
	}
	{
	.reg .b32 %temp; 
	mov.b64 	{%r29, %temp}, %fd11;
	}
	shl.b32 	%r30, %r28, 1;
	setp.gt.u32 	%p3, %r30, -33554433;
	and.b32  	%r31, %r28, -15728641;
	selp.b32 	%r32, %r31, %r28, %p3;
	mov.b64 	%fd79, {%r29, %r32};
	mul.rn.f64 	%fd80, %fd76, %fd79;
	neg.f64 	%fd81, %fd80;
	fma.rn.f64 	%fd82, %fd76, %fd79, %fd81;
	fma.rn.f64 	%fd83, %fd78, %fd79, %fd82;
	add.f64 	%fd4, %fd80, %fd83;
	sub.f64 	%fd84, %fd80, %fd4;
	add.f64 	%fd5, %fd83, %fd84;
	fma.rn.f64 	%fd85, %fd4, 0d3FF71547652B82FE, 0d4338000000000000;
	{
	.reg .b32 %temp; 
	mov.b64 	{%r13, %temp}, %fd85;
	}
	mov.f64 	%fd86, 0dC338000000000000;
	add.rn.f64 	%fd87, %fd85, %fd86;
	fma.rn.f64 	%fd88, %fd87, 0dBFE62E42FEFA39EF, %fd4;
	fma.rn.f64 	%fd89, %fd87, 0dBC7ABC9E3B39803F, %fd88;
	fma.rn.f64 	%fd90, %fd89, 0d3E5ADE1569CE2BDF, 0d3E928AF3FCA213EA;
	fma.rn.f64 	%fd91, %fd90, %fd89, 0d3EC71DEE62401315;
	fma.rn.f64 	%fd92, %fd91, %fd89, 0d3EFA01997C89EB71;
	fma.rn.f64 	%fd93, %fd92, %fd89, 0d3F2A01A014761F65;
	fma.rn.f64 	%fd94, %fd93, %fd89, 0d3F56C16C1852B7AF;
	fma.rn.f64 	%fd95, %fd94, %fd89, 0d3F81111111122322;
	fma.rn.f64 	%fd96, %fd95, %fd89, 0d3FA55555555502A1;
	fma.rn.f64 	%fd97, %fd96, %fd89, 0d3FC5555555555511;
	fma.rn.f64 	%fd98, %fd97, %fd89, 0d3FE000000000000B;
	fma.rn.f64 	%fd99, %fd98, %fd89, 0d3FF0000000000000;
	fma.rn.f64 	%fd100, %fd99, %fd89, 0d3FF0000000000000;
	{
	.reg .b32 %temp; 
	mov.b64 	{%r14, %temp}, %fd100;
	}
	{
	.reg .b32 %temp; 
	mov.b64 	{%temp, %r15}, %fd100;
	}
	shl.b32 	%r33, %r13, 20;
	add.s32 	%r34, %r33, %r15;
	mov.b64 	%fd108, {%r14, %r34};
	{
	.reg .b32 %temp; 
	mov.b64 	{%temp, %r35}, %fd4;
	}
	mov.b32 	%f2, %r35;
	abs.f32 	%f1, %f2;
	setp.lt.f32 	%p4, %f1, 0f4086232B;
	@%p4 bra 	$L__BB10_7;
	setp.lt.f64 	%p5, %fd4, 0d0000000000000000;
	add.f64 	%fd101, %fd4, 0d7FF0000000000000;
	selp.f64 	%fd108, 0d0000000000000000, %fd101, %p5;
	setp.geu.f32 	%p6, %f1, 0f40874800;
	@%p6 bra 	$L__BB10_7;
	shr.u32 	%r36, %r13, 31;
	add.s32 	%r37, %r13, %r36;
	shr.s32 	%r38, %r37, 1;
	shl.b32 	%r39, %r38, 20;
	add.s32 	%r40, %r15, %r39;
	mov.b64 	%fd102, {%r14, %r40};
	sub.s32 	%r41, %r13, %r38;
	shl.b32 	%r42, %r41, 20;
	add.s32 	%r43, %r42, 1072693248;
	mov.b32 	%r44, 0;
	mov.b64 	%fd103, {%r44, %r43};
	mul.f64 	%fd108, %fd103, %fd102;
$L__BB10_7:
	abs.f64 	%fd104, %fd108;
	setp.eq.f64 	%p7, %fd104, 0d7FF0000000000000;
	fma.rn.f64 	%fd105, %fd108, %fd5, %fd108;
	selp.f64 	%fd106, %fd108, %fd105, %p7;
	st.param.f64 	[func_retval0], %fd106;
	ret;

}


// ===== COMPILED SASS (sm_100) =====

	.target	sm_100

	.elftype	@"ET_EXEC"


//--------------------- .note.nv.tkinfo           --------------------------
	.section	.note.nv.tkinfo,"",@"SHT_NOTE"
	.sectionflags	@"SHF_NOTE_NV_TKINFO"
	.tkinfo
        /*0018*/ 	.word	0x00000002
        /*0030*/ 	.string	""
        /*0030*/ 	.string	"ptxas"
        /*0030*/ 	.string	"Cuda compilation tools, release 13.0, V13.0.88"
        /*0030*/ 	.string	"Build cuda_13.0.r13.0/compiler.36424714_0"
        /*0030*/ 	.string	"-arch sm_100 -m 64 "



//--------------------- .note.nv.cuinfo           --------------------------
	.section	.note.nv.cuinfo,"",@"SHT_NOTE"
	.sectionflags	@"SHF_NOTE_NV_CUINFO"
        /*0018*/ 	.short	0x0002
        /*001a*/ 	.short	0x0064
        /*001c*/ 	.short	0x0082
	.zero		2


//--------------------- .nv.info                  --------------------------
	.section	.nv.info,"",@"SHT_CUDA_INFO"
	.align	4


	//----- nvinfo : EIATTR_REGCOUNT
	.align		4
        /*0000*/ 	.byte	0x04, 0x2f
        /*0002*/ 	.short	(.L_1 - .L_0)
	.align		4
.L_0:
        /*0004*/ 	.word	index@(_Z12vecSq_kernelPdi)
        /*0008*/ 	.word	0x0000001e


	//----- nvinfo : EIATTR_FRAME_SIZE
	.align		4
.L_1:
        /*000c*/ 	.byte	0x04, 0x11
        /*000e*/ 	.short	(.L_3 - .L_2)
	.align		4
.L_2:
        /*0010*/ 	.word	index@($_Z12vecSq_kernelPdi$__internal_accurate_pow)
        /*0014*/ 	.word	0x00000000


	//----- nvinfo : EIATTR_FRAME_SIZE
	.align		4
.L_3:
        /*0018*/ 	.byte	0x04, 0x11
        /*001a*/ 	.short	(.L_5 - .L_4)
	.align		4
.L_4:
        /*001c*/ 	.word	index@(_Z12vecSq_kernelPdi)
        /*0020*/ 	.word	0x00000000


	//----- nvinfo : EIATTR_REGCOUNT
	.align		4
.L_5:
        /*0024*/ 	.byte	0x04, 0x2f
        /*0026*/ 	.short	(.L_7 - .L_6)
	.align		4
.L_6:
        /*0028*/ 	.word	index@(_Z23vecRecprocalSqrt_kernelPdi)
        /*002c*/ 	.word	0x0000000e


	//----- nvinfo : EIATTR_FRAME_SIZE
	.align		4
.L_7:
        /*0030*/ 	.byte	0x04, 0x11
        /*0032*/ 	.short	(.L_9 - .L_8)
	.align		4
.L_8:
        /*0034*/ 	.word	index@($__internal_4_$__cuda_sm20_drsqrt_f64_slowpath_v2)
        /*0038*/ 	.word	0x00000000


	//----- nvinfo : EIATTR_FRAME_SIZE
	.align		4
.L_9:
        /*003c*/ 	.byte	0x04, 0x11
        /*003e*/ 	.short	(.L_11 - .L_10)
	.align		4
.L_10:
        /*0040*/ 	.word	index@(_Z23vecRecprocalSqrt_kernelPdi)
        /*0044*/ 	.word	0x00000000


	//----- nvinfo : EIATTR_REGCOUNT
	.align		4
.L_11:
        /*0048*/ 	.byte	0x04, 0x2f
        /*004a*/ 	.short	(.L_13 - .L_12)
	.align		4
.L_12:
        /*004c*/ 	.word	index@(_Z14vecSqrt_kernelPdi)
        /*0050*/ 	.word	0x00000014


	//----- nvinfo : EIATTR_FRAME_SIZE
	.align		4
.L_13:
        /*0054*/ 	.byte	0x04, 0x11
        /*0056*/ 	.short	(.L_15 - .L_14)
	.align		4
.L_14:
        /*0058*/ 	.word	index@($__internal_3_$__cuda_sm20_dsqrt_rn_f64_mediumpath_v1)
        /*005c*/ 	.word	0x00000000


	//----- nvinfo : EIATTR_FRAME_SIZE
	.align		4
.L_15:
        /*0060*/ 	.byte	0x04, 0x11
        /*0062*/ 	.short	(.L_17 - .L_16)
	.align		4
.L_16:
        /*0064*/ 	.word	index@(_Z14vecSqrt_kernelPdi)
        /*0068*/ 	.word	0x00000000


	//----- nvinfo : EIATTR_REGCOUNT
	.align		4
.L_17:
        /*006c*/ 	.byte	0x04, 0x2f
        /*006e*/ 	.short	(.L_19 - .L_18)
	.align		4
.L_18:
        /*0070*/ 	.word	index@(_Z13vecInv_kernelPdid)
        /*0074*/ 	.word	0x0000000e


	//----- nvinfo : EIATTR_FRAME_SIZE
	.align		4
.L_19:
        /*0078*/ 	.byte	0x04, 0x11
        /*007a*/ 	.short	(.L_21 - .L_20)
	.align		4
.L_20:
        /*007c*/ 	.word	index@($__internal_2_$__cuda_sm20_dblrcp_rn_slowpath_v3)
        /*0080*/ 	.word	0x00000000


	//----- nvinfo : EIATTR_FRAME_SIZE
	.align		4
.L_21:
        /*0084*/ 	.byte	0x04, 0x11
        /*0086*/ 	.short	(.L_23 - .L_22)
	.align		4
.L_22:
        /*0088*/ 	.word	index@(_Z13vecInv_kernelPdid)
        /*008c*/ 	.word	0x00000000


	//----- nvinfo : EIATTR_REGCOUNT
	.align		4
.L_23:
        /*0090*/ 	.byte	0x04, 0x2f
        /*0092*/ 	.short	(.L_25 - .L_24)
	.align		4
.L_24:
        /*0094*/ 	.word	index@(_Z22saveFrobNormVal_kernelPdd)
        /*0098*/ 	.word	0x00000008


	//----- nvinfo : EIATTR_FRAME_SIZE
	.align		4
.L_25:
        /*009c*/ 	.byte	0x04, 0x11
        /*009e*/ 	.short	(.L_27 - .L_26)
	.align		4
.L_26:
        /*00a0*/ 	.word	index@(_Z22saveFrobNormVal_kernelPdd)
        /*00a4*/ 	.word	0x00000000


	//----- nvinfo : EIATTR_REGCOUNT
	.align		4
.L_27:
        /*00a8*/ 	.byte	0x04, 0x2f
        /*00aa*/ 	.short	(.L_29 - .L_28)
	.align		4
.L_28:
        /*00ac*/ 	.word	index@(_Z20genInvEvalMat_kernelPdS_iiS_d)
        /*00b0*/ 	.word	0x00000019


	//----- nvinfo : EIATTR_FRAME_SIZE
	.align		4
.L_29:
        /*00b4*/ 	.byte	0x04, 0x11
        /*00b6*/ 	.short	(.L_31 - .L_30)
	.align		4
.L_30:
        /*00b8*/ 	.word	index@($__internal_1_$__cuda_sm20_div_rn_f64_full)
        /*00bc*/ 	.word	0x00000000


	//----- nvinfo : EIATTR_FRAME_SIZE
	.align		4
.L_31:
        /*00c0*/ 	.byte	0x04, 0x11
        /*00c2*/ 	.short	(.L_33 - .L_32)
	.align		4
.L_32:
        /*00c4*/ 	.word	index@(_Z20genInvEvalMat_kernelPdS_iiS_d)
        /*00c8*/ 	.word	0x00000000


	//----- nvinfo : EIATTR_REGCOUNT
	.align		4
.L_33:
        /*00cc*/ 	.byte	0x04, 0x2f
        /*00ce*/ 	.short	(.L_35 - .L_34)
	.align		4
.L_34:
        /*00d0*/ 	.word	index@(_Z25fill_iter_mat_Vals_kernelPdS_i)
        /*00d4*/ 	.word	0x0000000a


	//----- nvinfo : EIATTR_FRAME_SIZE
	.align		4
.L_35:
        /*00d8*/ 	.byte	0x04, 0x11
        /*00da*/ 	.short	(.L_37 - .L_36)
	.align		4
.L_36:
        /*00dc*/ 	.word	index@(_Z25fill_iter_mat_Vals_kernelPdS_i)
        /*00e0*/ 	.word	0x00000000


	//----- nvinfo : EIATTR_REGCOUNT
	.align		4
.L_37:
        /*00e4*/ 	.byte	0x04, 0x2f
        /*00e6*/ 	.short	(.L_39 - .L_38)
	.align		4
.L_38:
        /*00e8*/ 	.word	index@(_Z19pow3By2Evals_kernelPdi)
        /*00ec*/ 	.word	0x0000001e


	//----- nvinfo : EIATTR_FRAME_SIZE
	.align		4
.L_39:
        /*00f0*/ 	.byte	0x04, 0x11
        /*00f2*/ 	.short	(.L_41 - .L_40)
	.align		4
.L_40:
        /*00f4*/ 	.word	index@($_Z19pow3By2Evals_kernelPdi$__internal_accurate_pow)
        /*00f8*/ 	.word	0x00000000


	//----- nvinfo : EIATTR_FRAME_SIZE
	.align		4
.L_41:
        /*00fc*/ 	.byte	0x04, 0x11
        /*00fe*/ 	.short	(.L_43 - .L_42)
	.align		4
.L_42:
        /*0100*/ 	.word	index@(_Z19pow3By2Evals_kernelPdi)
        /*0104*/ 	.word	0x00000000


	//----- nvinfo : EIATTR_REGCOUNT
	.align		4
.L_43:
        /*0108*/ 	.byte	0x04, 0x2f
        /*010a*/ 	.short	(.L_45 - .L_44)
	.align		4
.L_44:
        /*010c*/ 	.word	index@(_Z13l2Norm_kernelPdiS_)
        /*0110*/ 	.word	0x0000001c


	//----- nvinfo : EIATTR_FRAME_SIZE
	.align		4
.L_45:
        /*0114*/ 	.byte	0x04, 0x11
        /*0116*/ 	.short	(.L_47 - .L_46)
	.align		4
.L_46:
        /*0118*/ 	.word	index@($__internal_0_$__cuda_sm20_dsqrt_rn_f64_mediumpath_v1)
        /*011c*/ 	.word	0x00000000


	//----- nvinfo : EIATTR_FRAME_SIZE
	.align		4
.L_47:
        /*0120*/ 	.byte	0x04, 0x11
        /*0122*/ 	.short	(.L_49 - .L_48)
	.align		4
.L_48:
        /*0124*/ 	.word	index@(_Z13l2Norm_kernelPdiS_)
        /*0128*/ 	.word	0x00000000


	//----- nvinfo : EIATTR_REGCOUNT
	.align		4
.L_49:
        /*012c*/ 	.byte	0x04, 0x2f
        /*012e*/ 	.short	(.L_51 - .L_50)
	.align		4
.L_50:
        /*0130*/ 	.word	index@(_Z14fillVal_kernelPd)
        /*0134*/ 	.word	0x00000010


	//----- nvinfo : EIATTR_FRAME_SIZE
	.align		4
.L_51:
        /*0138*/ 	.byte	0x04, 0x11
        /*013a*/ 	.short	(.L_53 - .L_52)
	.align		4
.L_52:
        /*013c*/ 	.word	index@(_Z14fillVal_kernelPd)
        /*0140*/ 	.word	0x00000000


	//----- nvinfo : EIATTR_MIN_STACK_SIZE
	.align		4
.L_53:
        /*0144*/ 	.byte	0x04, 0x12
        /*0146*/ 	.short	(.L_55 - .L_54)
	.align		4
.L_54:
        /*0148*/ 	.word	index@(_Z14fillVal_kernelPd)
        /*014c*/ 	.word	0x00000000


	//----- nvinfo : EIATTR_MIN_STACK_SIZE
	.align		4
.L_55:
        /*0150*/ 	.byte	0x04, 0x12
        /*0152*/ 	.short	(.L_57 - .L_56)
	.align		4
.L_56:
        /*0154*/ 	.word	index@(_Z13l2Norm_kernelPdiS_)
        /*0158*/ 	.word	0x00000000


	//----- nvinfo : EIATTR_MIN_STACK_SIZE
	.align		4
.L_57:
        /*015c*/ 	.byte	0x04, 0x12
        /*015e*/ 	.short	(.L_59 - .L_58)
	.align		4
.L_58:
        /*0160*/ 	.word	index@(_Z19pow3By2Evals_kernelPdi)
        /*0164*/ 	.word	0x00000000


	//----- nvinfo : EIATTR_MIN_STACK_SIZE
	.align		4
.L_59:
        /*0168*/ 	.byte	0x04, 0x12
        /*016a*/ 	.short	(.L_61 - .L_60)
	.align		4
.L_60:
        /*016c*/ 	.word	index@(_Z25fill_iter_mat_Vals_kernelPdS_i)
        /*0170*/ 	.word	0x00000000


	//----- nvinfo : EIATTR_MIN_STACK_SIZE
	.align		4
.L_61:
        /*0174*/ 	.byte	0x04, 0x12
        /*0176*/ 	.short	(.L_63 - .L_62)
	.align		4
.L_62:
        /*0178*/ 	.word	index@(_Z20genInvEvalMat_kernelPdS_iiS_d)
        /*017c*/ 	.word	0x00000000


	//----- nvinfo : EIATTR_MIN_STACK_SIZE
	.align		4
.L_63:
        /*0180*/ 	.byte	0x04, 0x12
        /*0182*/ 	.short	(.L_65 - .L_64)
	.align		4
.L_64:
        /*0184*/ 	.word	index@(_Z22saveFrobNormVal_kernelPdd)
        /*0188*/ 	.word	0x00000000


	//----- nvinfo : EIATTR_MIN_STACK_SIZE
	.align		4
.L_65:
        /*018c*/ 	.byte	0x04, 0x12
        /*018e*/ 	.short	(.L_67 - .L_66)
	.align		4
.L_66:
        /*0190*/ 	.word	index@(_Z13vecInv_kernelPdid)
        /*0194*/ 	.word	0x00000000


	//----- nvinfo : EIATTR_MIN_STACK_SIZE
	.align		4
.L_67:
        /*0198*/ 	.byte	0x04, 0x12
        /*019a*/ 	.short	(.L_69 - .L_68)
	.align		4
.L_68:
        /*019c*/ 	.word	index@(_Z14vecSqrt_kernelPdi)
        /*01a0*/ 	.word	0x00000000


	//----- nvinfo : EIATTR_MIN_STACK_SIZE
	.align		4
.L_69:
        /*01a4*/ 	.byte	0x04, 0x12
        /*01a6*/ 	.short	(.L_71 - .L_70)
	.align		4
.L_70:
        /*01a8*/ 	.word	index@(_Z23vecRecprocalSqrt_kernelPdi)
        /*01ac*/ 	.word	0x00000000


	//----- nvinfo : EIATTR_MIN_STACK_SIZE
	.align		4
.L_71:
        /*01b0*/ 	.byte	0x04, 0x12
        /*01b2*/ 	.short	(.L_73 - .L_72)
	.align		4
.L_72:
        /*01b4*/ 	.word	index@(_Z12vecSq_kernelPdi)
        /*01b8*/ 	.word	0x00000000
.L_73:


//--------------------- .nv.compat                --------------------------
	.section	.nv.compat,"",@"SHT_CUDA_COMPAT_INFO"
	.align	4
        /*0000*/ 	.byte	0x02, 0x09, 0x00, 0x00, 0x02, 0x02, 0x01, 0x00, 0x02, 0x05, 0x05, 0x00, 0x03, 0x07, 0x01, 0x01
        /*0010*/ 	.byte	0x02, 0x03, 0x00, 0x00, 0x02, 0x06, 0x01, 0x00, 0x04, 0x0b, 0x08, 0x00, 0x01, 0x00, 0x00, 0x00
        /*0020*/ 	.byte	0x00, 0x00, 0x00, 0x00


//--------------------- .nv.info._Z14fillVal_kernelPd --------------------------
	.section	.nv.info._Z14fillVal_kernelPd,"",@"SHT_CUDA_INFO"
	.sectionflags	@""
	.align	4


	//----- nvinfo : EIATTR_CUDA_API_VERSION
	.align		4
        /*0000*/ 	.byte	0x04, 0x37
        /*0002*/ 	.short	(.L_75 - .L_74)
.L_74:
        /*0004*/ 	.word	0x00000082


	//----- nvinfo : EIATTR_KPARAM_INFO
	.align		4
.L_75:
        /*0008*/ 	.byte	0x04, 0x17
        /*000a*/ 	.short	(.L_77 - .L_76)
.L_76:
        /*000c*/ 	.word	0x00000000
        /*0010*/ 	.short	0x0000
        /*0012*/ 	.short	0x0000
        /*0014*/ 	.byte	0x00, 0xf5, 0x21, 0x00


	//----- nvinfo : EIATTR_SPARSE_MMA_MASK
	.align		4
.L_77:
        /*0018*/ 	.byte	0x03, 0x50
        /*001a*/ 	.short	0x0000


	//----- nvinfo : EIATTR_MAXREG_COUNT
	.align		4
        /*001c*/ 	.byte	0x03, 0x1b
        /*001e*/ 	.short	0x00ff


	//----- nvinfo : EIATTR_MERCURY_ISA_VERSION
	.align		4
        /*0020*/ 	.byte	0x03, 0x5f
        /*0022*/ 	.short	0x0101


	//----- nvinfo : EIATTR_VRC_CTA_INIT_COUNT
	.align		4
        /*0024*/ 	.byte	0x02, 0x4a
	.zero		1
	.zero		1


	//----- nvinfo : EIATTR_EXIT_INSTR_OFFSETS
	.align		4
        /*0028*/ 	.byte	0x04, 0x1c
        /*002a*/ 	.short	(.L_79 - .L_78)


	//   ....[0]....
.L_78:
        /*002c*/ 	.word	0x00000120


	//----- nvinfo : EIATTR_CBANK_PARAM_SIZE
	.align		4
.L_79:
        /*0030*/ 	.byte	0x03, 0x19
        /*0032*/ 	.short	0x0008


	//----- nvinfo : EIATTR_PARAM_CBANK
	.align		4
        /*0034*/ 	.byte	0x04, 0x0a
        /*0036*/ 	.short	(.L_81 - .L_80)
	.align		4
.L_80:
        /*0038*/ 	.word	index@(.nv.constant0._Z14fillVal_kernelPd)
        /*003c*/ 	.short	0x0380
        /*003e*/ 	.short	0x0008


	//----- nvinfo : EIATTR_SW_WAR
	.align		4
.L_81:
        /*0040*/ 	.byte	0x04, 0x36
        /*0042*/ 	.short	(.L_83 - .L_82)
.L_82:
        /*0044*/ 	.word	0x00000008
.L_83:


//--------------------- .nv.info._Z13l2Norm_kernelPdiS_ --------------------------
	.section	.nv.info._Z13l2Norm_kernelPdiS_,"",@"SHT_CUDA_INFO"
	.sectionflags	@""
	.align	4


	//----- nvinfo : EIATTR_CUDA_API_VERSION
	.align		4
        /*0000*/ 	.byte	0x04, 0x37
        /*0002*/ 	.short	(.L_85 - .L_84)
.L_84:
        /*0004*/ 	.word	0x00000082


	//----- nvinfo : EIATTR_KPARAM_INFO
	.align		4
.L_85:
        /*0008*/ 	.byte	0x04, 0x17
        /*000a*/ 	.short	(.L_87 - .L_86)
.L_86:
        /*000c*/ 	.word	0x00000000
        /*0010*/ 	.short	0x0002
        /*0012*/ 	.short	0x0010
        /*0014*/ 	.byte	0x00, 0xf5, 0x21, 0x00


	//----- nvinfo : EIATTR_KPARAM_INFO
	.align		4
.L_87:
        /*0018*/ 	.byte	0x04, 0x17
        /*001a*/ 	.short	(.L_89 - .L_88)
.L_88:
        /*001c*/ 	.word	0x00000000
        /*0020*/ 	.short	0x0001
        /*0022*/ 	.short	0x0008
        /*0024*/ 	.byte	0x00, 0xf0, 0x11, 0x00


	//----- nvinfo : EIATTR_KPARAM_INFO
	.align		4
.L_89:
        /*0028*/ 	.byte	0x04, 0x17
        /*002a*/ 	.short	(.L_91 - .L_90)
.L_90:
        /*002c*/ 	.word	0x00000000
        /*0030*/ 	.short	0x0000
        /*0032*/ 	.short	0x0000
        /*0034*/ 	.byte	0x00, 0xf5, 0x21, 0x00


	//----- nvinfo : EIATTR_SPARSE_MMA_MASK
	.align		4
.L_91:
        /*0038*/ 	.byte	0x03, 0x50
        /*003a*/ 	.short	0x0000


	//----- nvinfo : EIATTR_MAXREG_COUNT
	.align		4
        /*003c*/ 	.byte	0x03, 0x1b
        /*003e*/ 	.short	0x00ff


	//----- nvinfo : EIATTR_MERCURY_ISA_VERSION
	.align		4
        /*0040*/ 	.byte	0x03, 0x5f
        /*0042*/ 	.short	0x0101


	//----- nvinfo : EIATTR_VRC_CTA_INIT_COUNT
	.align		4
        /*0044*/ 	.byte	0x02, 0x4a
	.zero		1
	.zero		1


	//----- nvinfo : EIATTR_EXIT_INSTR_OFFSETS
	.align		4
        /*0048*/ 	.byte	0x04, 0x1c
        /*004a*/ 	.short	(.L_93 - .L_92)


	//   ....[0]....
.L_92:
        /*004c*/ 	.word	0x00000870


	//----- nvinfo : EIATTR_CRS_STACK_SIZE
	.align		4
.L_93:
        /*0050*/ 	.byte	0x04, 0x1e
        /*0052*/ 	.short	(.L_95 - .L_94)
.L_94:
        /*0054*/ 	.word	0x00000000


	//----- nvinfo : EIATTR_CBANK_PARAM_SIZE
	.align		4
.L_95:
        /*0058*/ 	.byte	0x03, 0x19
        /*005a*/ 	.short	0x0018


	//----- nvinfo : EIATTR_PARAM_CBANK
	.align		4
        /*005c*/ 	.byte	0x04, 0x0a
        /*005e*/ 	.short	(.L_97 - .L_96)
	.align		4
.L_96:
        /*0060*/ 	.word	index@(.nv.constant0._Z13l2Norm_kernelPdiS_)
        /*0064*/ 	.short	0x0380
        /*0066*/ 	.short	0x0018


	//----- nvinfo : EIATTR_SW_WAR
	.align		4
.L_97:
        /*0068*/ 	.byte	0x04, 0x36
        /*006a*/ 	.short	(.L_99 - .L_98)
.L_98:
        /*006c*/ 	.word	0x00000008
.L_99:


//--------------------- .nv.info._Z19pow3By2Evals_kernelPdi --------------------------
	.section	.nv.info._Z19pow3By2Evals_kernelPdi,"",@"SHT_CUDA_INFO"
	.sectionflags	@""
	.align	4


	//----- nvinfo : EIATTR_CUDA_API_VERSION
	.align		4
        /*0000*/ 	.byte	0x04, 0x37
        /*0002*/ 	.short	(.L_101 - .L_100)
.L_100:
        /*0004*/ 	.word	0x00000082


	//----- nvinfo : EIATTR_KPARAM_INFO
	.align		4
.L_101:
        /*0008*/ 	.byte	0x04, 0x17
        /*000a*/ 	.short	(.L_103 - .L_102)
.L_102:
        /*000c*/ 	.word	0x00000000
        /*0010*/ 	.short	0x0001
        /*0012*/ 	.short	0x0008
        /*0014*/ 	.byte	0x00, 0xf0, 0x11, 0x00


	//----- nvinfo : EIATTR_KPARAM_INFO
	.align		4
.L_103:
        /*0018*/ 	.byte	0x04, 0x17
        /*001a*/ 	.short	(.L_105 - .L_104)
.L_104:
        /*001c*/ 	.word	0x00000000
        /*0020*/ 	.short	0x0000
        /*0022*/ 	.short	0x0000
        /*0024*/ 	.byte	0x00, 0xf5, 0x21, 0x00


	//----- nvinfo : EIATTR_SPARSE_MMA_MASK
	.align		4
.L_105:
        /*0028*/ 	.byte	0x03, 0x50
        /*002a*/ 	.short	0x0000


	//----- nvinfo : EIATTR_MAXREG_COUNT
	.align		4
        /*002c*/ 	.byte	0x03, 0x1b
        /*002e*/ 	.short	0x00ff


	//----- nvinfo : EIATTR_MERCURY_ISA_VERSION
	.align		4
        /*0030*/ 	.byte	0x03, 0x5f
        /*0032*/ 	.short	0x0101


	//----- nvinfo : EIATTR_VRC_CTA_INIT_COUNT
	.align		4
        /*0034*/ 	.byte	0x02, 0x4a
	.zero		1
	.zero		1


	//----- nvinfo : EIATTR_EXIT_INSTR_OFFSETS
	.align		4
        /*0038*/ 	.byte	0x04, 0x1c
        /*003a*/ 	.short	(.L_107 - .L_106)


	//   ....[0]....
.L_106:
        /*003c*/ 	.word	0x00000070


	//   ....[1]....
        /*0040*/ 	.word	0x00000270


	//----- nvinfo : EIATTR_CRS_STACK_SIZE
	.align		4
.L_107:
        /*0044*/ 	.byte	0x04, 0x1e
        /*0046*/ 	.short	(.L_109 - .L_108)
.L_108:
        /*0048*/ 	.word	0x00000000


	//----- nvinfo : EIATTR_CBANK_PARAM_SIZE
	.align		4
.L_109:
        /*004c*/ 	.byte	0x03, 0x19
        /*004e*/ 	.short	0x000c


	//----- nvinfo : EIATTR_PARAM_CBANK
	.align		4
        /*0050*/ 	.byte	0x04, 0x0a
        /*0052*/ 	.short	(.L_111 - .L_110)
	.align		4
.L_110:
        /*0054*/ 	.word	index@(.nv.constant0._Z19pow3By2Evals_kernelPdi)
        /*0058*/ 	.short	0x0380
        /*005a*/ 	.short	0x000c


	//----- nvinfo : EIATTR_SW_WAR
	.align		4
.L_111:
        /*005c*/ 	.byte	0x04, 0x36
        /*005e*/ 	.short	(.L_113 - .L_112)
.L_112:
        /*0060*/ 	.word	0x00000008
.L_113:


//--------------------- .nv.info._Z25fill_iter_mat_Vals_kernelPdS_i --------------------------
	.section	.nv.info._Z25fill_iter_mat_Vals_kernelPdS_i,"",@"SHT_CUDA_INFO"
	.sectionflags	@""
	.align	4


	//----- nvinfo : EIATTR_CUDA_API_VERSION
	.align		4
        /*0000*/ 	.byte	0x04, 0x37
        /*0002*/ 	.short	(.L_115 - .L_114)
.L_114:
        /*0004*/ 	.word	0x00000082


	//----- nvinfo : EIATTR_KPARAM_INFO
	.align		4
.L_115:
        /*0008*/ 	.byte	0x04, 0x17
        /*000a*/ 	.short	(.L_117 - .L_116)
.L_116:
        /*000c*/ 	.word	0x00000000
        /*0010*/ 	.short	0x0002
        /*0012*/ 	.short	0x0010
        /*0014*/ 	.byte	0x00, 0xf0, 0x11, 0x00


	//----- nvinfo : EIATTR_KPARAM_INFO
	.align		4
.L_117:
        /*0018*/ 	.byte	0x04, 0x17
        /*001a*/ 	.short	(.L_119 - .L_118)
.L_118:
        /*001c*/ 	.word	0x00000000
        /*0020*/ 	.short	0x0001
        /*0022*/ 	.short	0x0008
        /*0024*/ 	.byte	0x00, 0xf5, 0x21, 0x00


	//----- nvinfo : EIATTR_KPARAM_INFO
	.align		4
.L_119:
        /*0028*/ 	.byte	0x04, 0x17
        /*002a*/ 	.short	(.L_121 - .L_120)
.L_120:
        /*002c*/ 	.word	0x00000000
        /*0030*/ 	.short	0x0000
        /*0032*/ 	.short	0x0000
        /*0034*/ 	.byte	0x00, 0xf5, 0x21, 0x00


	//----- nvinfo : EIATTR_SPARSE_MMA_MASK
	.align		4
.L_121:
        /*0038*/ 	.byte	0x03, 0x50
        /*003a*/ 	.short	0x0000


	//----- nvinfo : EIATTR_MAXREG_COUNT
	.align		4
        /*003c*/ 	.byte	0x03, 0x1b
        /*003e*/ 	.short	0x00ff


	//----- nvinfo : EIATTR_MERCURY_ISA_VERSION
	.align		4
        /*0040*/ 	.byte	0x03, 0x5f
        /*0042*/ 	.short	0x0101


	//----- nvinfo : EIATTR_VRC_CTA_INIT_COUNT
	.align		4
        /*0044*/ 	.byte	0x02, 0x4a
	.zero		1
	.zero		1


	//----- nvinfo : EIATTR_EXIT_INSTR_OFFSETS
	.align		4
        /*0048*/ 	.byte	0x04, 0x1c
        /*004a*/ 	.short	(.L_123 - .L_122)


	//   ....[0]....
.L_122:
        /*004c*/ 	.word	0x00000070


	//   ....[1]....
        /*0050*/ 	.word	0x00000100


	//----- nvinfo : EIATTR_CBANK_PARAM_SIZE
	.align		4
.L_123:
        /*0054*/ 	.byte	0x03, 0x19
        /*0056*/ 	.short	0x0014


	//----- nvinfo : EIATTR_PARAM_CBANK
	.align		4
        /*0058*/ 	.byte	0x04, 0x0a
        /*005a*/ 	.short	(.L_125 - .L_124)
	.align		4
.L_124:
        /*005c*/ 	.word	index@(.nv.constant0._Z25fill_iter_mat_Vals_kernelPdS_i)
        /*0060*/ 	.short	0x0380
        /*0062*/ 	.short	0x0014


	//----- nvinfo : EIATTR_SW_WAR
	.align		4
.L_125:
        /*0064*/ 	.byte	0x04, 0x36
        /*0066*/ 	.short	(.L_127 - .L_126)
.L_126:
        /*0068*/ 	.word	0x00000008
.L_127:


//--------------------- .nv.info._Z20genInvEvalMat_kernelPdS_iiS_d --------------------------
	.section	.nv.info._Z20genInvEvalMat_kernelPdS_iiS_d,"",@"SHT_CUDA_INFO"
	.sectionflags	@""
	.align	4


	//----- nvinfo : EIATTR_CUDA_API_VERSION
	.align		4
        /*0000*/ 	.byte	0x04, 0x37
        /*0002*/ 	.short	(.L_129 - .L_128)
.L_128:
        /*0004*/ 	.word	0x00000082


	//----- nvinfo : EIATTR_KPARAM_INFO
	.align		4
.L_129:
        /*0008*/ 	.byte	0x04, 0x17
        /*000a*/ 	.short	(.L_131 - .L_130)
.L_130:
        /*000c*/ 	.word	0x00000000
        /*0010*/ 	.short	0x0005
        /*0012*/ 	.short	0x0020
        /*0014*/ 	.byte	0x00, 0xf0, 0x21, 0x00


	//----- nvinfo : EIATTR_KPARAM_INFO
	.align		4
.L_131:
        /*0018*/ 	.byte	0x04, 0x17
        /*001a*/ 	.short	(.L_133 - .L_132)
.L_132:
        /*001c*/ 	.word	0x00000000
        /*0020*/ 	.short	0x0004
        /*0022*/ 	.short	0x0018
        /*0024*/ 	.byte	0x00, 0xf5, 0x21, 0x00


	//----- nvinfo : EIATTR_KPARAM_INFO
	.align		4
.L_133:
        /*0028*/ 	.byte	0x04, 0x17
        /*002a*/ 	.short	(.L_135 - .L_134)
.L_134:
        /*002c*/ 	.word	0x00000000
        /*0030*/ 	.short	0x0003
        /*0032*/ 	.short	0x0014
        /*0034*/ 	.byte	0x00, 0xf0, 0x11, 0x00


	//----- nvinfo : EIATTR_KPARAM_INFO
	.align		4
.L_135:
        /*0038*/ 	.byte	0x04, 0x17
        /*003a*/ 	.short	(.L_137 - .L_136)
.L_136:
        /*003c*/ 	.word	0x00000000
        /*0040*/ 	.short	0x0002
        /*0042*/ 	.short	0x0010
        /*0044*/ 	.byte	0x00, 0xf0, 0x11, 0x00


	//----- nvinfo : EIATTR_KPARAM_INFO
	.align		4
.L_137:
        /*0048*/ 	.byte	0x04, 0x17
        /*004a*/ 	.short	(.L_139 - .L_138)
.L_138:
        /*004c*/ 	.word	0x00000000
        /*0050*/ 	.short	0x0001
        /*0052*/ 	.short	0x0008
        /*0054*/ 	.byte	0x00, 0xf5, 0x21, 0x00


	//----- nvinfo : EIATTR_KPARAM_INFO
	.align		4
.L_139:
        /*0058*/ 	.byte	0x04, 0x17
        /*005a*/ 	.short	(.L_141 - .L_140)
.L_140:
        /*005c*/ 	.word	0x00000000
        /*0060*/ 	.short	0x0000
        /*0062*/ 	.short	0x0000
        /*0064*/ 	.byte	0x00, 0xf5, 0x21, 0x00


	//----- nvinfo : EIATTR_SPARSE_MMA_MASK
	.align		4
.L_141:
        /*0068*/ 	.byte	0x03, 0x50
        /*006a*/ 	.short	0x0000


	//----- nvinfo : EIATTR_MAXREG_COUNT
	.align		4
        /*006c*/ 	.byte	0x03, 0x1b
        /*006e*/ 	.short	0x00ff


	//----- nvinfo : EIATTR_MERCURY_ISA_VERSION
	.align		4
        /*0070*/ 	.byte	0x03, 0x5f
        /*0072*/ 	.short	0x0101


	//----- nvinfo : EIATTR_VRC_CTA_INIT_COUNT
	.align		4
        /*0074*/ 	.byte	0x02, 0x4a
	.zero		1
	.zero		1


	//----- nvinfo : EIATTR_EXIT_INSTR_OFFSETS
	.align		4
        /*0078*/ 	.byte	0x04, 0x1c
        /*007a*/ 	.short	(.L_143 - .L_142)


	//   ....[0]....
.L_142:
        /*007c*/ 	.word	0x00000080


	//   ....[1]....
        /*0080*/ 	.word	0x00000560


	//   ....[2]....
        /*0084*/ 	.word	0x000005a0


	//   ....[3]....
        /*0088*/ 	.word	0x000005f0


	//----- nvinfo : EIATTR_CRS_STACK_SIZE
	.align		4
.L_143:
        /*008c*/ 	.byte	0x04, 0x1e
        /*008e*/ 	.short	(.L_145 - .L_144)
.L_144:
        /*0090*/ 	.word	0x00000000


	//----- nvinfo : EIATTR_CBANK_PARAM_SIZE
	.align		4
.L_145:
        /*0094*/ 	.byte	0x03, 0x19
        /*0096*/ 	.short	0x0028


	//----- nvinfo : EIATTR_PARAM_CBANK
	.align		4
        /*0098*/ 	.byte	0x04, 0x0a
        /*009a*/ 	.short	(.L_147 - .L_146)
	.align		4
.L_146:
        /*009c*/ 	.word	index@(.nv.constant0._Z20genInvEvalMat_kernelPdS_iiS_d)
        /*00a0*/ 	.short	0x0380
        /*00a2*/ 	.short	0x0028


	//----- nvinfo : EIATTR_SW_WAR
	.align		4
.L_147:
        /*00a4*/ 	.byte	0x04, 0x36
        /*00a6*/ 	.short	(.L_149 - .L_148)
.L_148:
        /*00a8*/ 	.word	0x00000008
.L_149:


//--------------------- .nv.info._Z22saveFrobNormVal_kernelPdd --------------------------
	.section	.nv.info._Z22saveFrobNormVal_kernelPdd,"",@"SHT_CUDA_INFO"
	.sectionflags	@""
	.align	4


	//----- nvinfo : EIATTR_CUDA_API_VERSION
	.align		4
        /*0000*/ 	.byte	0x04, 0x37
        /*0002*/ 	.short	(.L_151 - .L_150)
.L_150:
        /*0004*/ 	.word	0x00000082


	//----- nvinfo : EIATTR_KPARAM_INFO
	.align		4
.L_151:
        /*0008*/ 	.byte	0x04, 0x17
        /*000a*/ 	.short	(.L_153 - .L_152)
.L_152:
        /*000c*/ 	.word	0x00000000
        /*0010*/ 	.short	0x0001
        /*0012*/ 	.short	0x0008
        /*0014*/ 	.byte	0x00, 0xf0, 0x21, 0x00


	//----- nvinfo : EIATTR_KPARAM_INFO
	.align		4
.L_153:
        /*0018*/ 	.byte	0x04, 0x17
        /*001a*/ 	.short	(.L_155 - .L_154)
.L_154:
        /*001c*/ 	.word	0x00000000
        /*0020*/ 	.short	0x0000
        /*0022*/ 	.short	0x0000
        /*0024*/ 	.byte	0x00, 0xf5, 0x21, 0x00


	//----- nvinfo : EIATTR_SPARSE_MMA_MASK
	.align		4
.L_155:
        /*0028*/ 	.byte	0x03, 0x50
        /*002a*/ 	.short	0x0000


	//----- nvinfo : EIATTR_MAXREG_COUNT
	.align		4
        /*002c*/ 	.byte	0x03, 0x1b
        /*002e*/ 	.short	0x00ff


	//----- nvinfo : EIATTR_MERCURY_ISA_VERSION
	.align		4
        /*0030*/ 	.byte	0x03, 0x5f
        /*0032*/ 	.short	0x0101


	//----- nvinfo : EIATTR_VRC_CTA_INIT_COUNT
	.align		4
        /*0034*/ 	.byte	0x02, 0x4a
	.zero		1
	.zero		1


	//----- nvinfo : EIATTR_EXIT_INSTR_OFFSETS
	.align		4
        /*0038*/ 	.byte	0x04, 0x1c
        /*003a*/ 	.short	(.L_157 - .L_156)


	//   ....[0]....
.L_156:
        /*003c*/ 	.word	0x00000050


	//----- nvinfo : EIATTR_CBANK_PARAM_SIZE
	.align		4
.L_157:
        /*0040*/ 	.byte	0x03, 0x19
        /*0042*/ 	.short	0x0010


	//----- nvinfo : EIATTR_PARAM_CBANK
	.align		4
        /*0044*/ 	.byte	0x04, 0x0a
        /*0046*/ 	.short	(.L_159 - .L_158)
	.align		4
.L_158:
        /*0048*/ 	.word	index@(.nv.constant0._Z22saveFrobNormVal_kernelPdd)
        /*004c*/ 	.short	0x0380
        /*004e*/ 	.short	0x0010


	//----- nvinfo : EIATTR_SW_WAR
	.align		4
.L_159:
        /*0050*/ 	.byte	0x04, 0x36
        /*0052*/ 	.short	(.L_161 - .L_160)
.L_160:
        /*0054*/ 	.word	0x00000008
.L_161:


//--------------------- .nv.info._Z13vecInv_kernelPdid --------------------------
	.section	.nv.info._Z13vecInv_kernelPdid,"",@"SHT_CUDA_INFO"
	.sectionflags	@""
	.align	4


	//----- nvinfo : EIATTR_CUDA_API_VERSION
	.align		4
        /*0000*/ 	.byte	0x04, 0x37
        /*0002*/ 	.short	(.L_163 - .L_162)
.L_162:
        /*0004*/ 	.word	0x00000082


	//----- nvinfo : EIATTR_KPARAM_INFO
	.align		4
.L_163:
        /*0008*/ 	.byte	0x04, 0x17
        /*000a*/ 	.short	(.L_165 - .L_164)
.L_164:
        /*000c*/ 	.word	0x00000000
        /*0010*/ 	.short	0x0002
        /*0012*/ 	.short	0x0010
        /*0014*/ 	.byte	0x00, 0xf0, 0x21, 0x00


	//----- nvinfo : EIATTR_KPARAM_INFO
	.align		4
.L_165:
        /*0018*/ 	.byte	0x04, 0x17
        /*001a*/ 	.short	(.L_167 - .L_166)
.L_166:
        /*001c*/ 	.word	0x00000000
        /*0020*/ 	.short	0x0001
        /*0022*/ 	.short	0x0008
        /*0024*/ 	.byte	0x00, 0xf0, 0x11, 0x00


	//----- nvinfo : EIATTR_KPARAM_INFO
	.align		4
.L_167:
        /*0028*/ 	.byte	0x04, 0x17
        /*002a*/ 	.short	(.L_169 - .L_168)
.L_168:
        /*002c*/ 	.word	0x00000000
        /*0030*/ 	.short	0x0000
        /*0032*/ 	.short	0x0000
        /*0034*/ 	.byte	0x00, 0xf5, 0x21, 0x00


	//----- nvinfo : EIATTR_SPARSE_MMA_MASK
	.align		4
.L_169:
        /*0038*/ 	.byte	0x03, 0x50
        /*003a*/ 	.short	0x0000


	//----- nvinfo : EIATTR_MAXREG_COUNT
	.align		4
        /*003c*/ 	.byte	0x03, 0x1b
        /*003e*/ 	.short	0x00ff


	//----- nvinfo : EIATTR_MERCURY_ISA_VERSION
	.align		4
        /*0040*/ 	.byte	0x03, 0x5f
        /*0042*/ 	.short	0x0101


	//----- nvinfo : EIATTR_VRC_CTA_INIT_COUNT
	.align		4
        /*0044*/ 	.byte	0x02, 0x4a
	.zero		1
	.zero		1


	//----- nvinfo : EIATTR_EXIT_INSTR_OFFSETS
	.align		4
        /*0048*/ 	.byte	0x04, 0x1c
        /*004a*/ 	.short	(.L_171 - .L_170)


	//   ....[0]....
.L_170:
        /*004c*/ 	.word	0x00000070


	//   ....[1]....
        /*0050*/ 	.word	0x000000f0


	//   ....[2]....
        /*0054*/ 	.word	0x00000200


	//----- nvinfo : EIATTR_CRS_STACK_SIZE
	.align		4
.L_171:
        /*0058*/ 	.byte	0x04, 0x1e
        /*005a*/ 	.short	(.L_173 - .L_172)
.L_172:
        /*005c*/ 	.word	0x00000000


	//----- nvinfo : EIATTR_CBANK_PARAM_SIZE
	.align		4
.L_173:
        /*0060*/ 	.byte	0x03, 0x19
        /*0062*/ 	.short	0x0018


	//----- nvinfo : EIATTR_PARAM_CBANK
	.align		4
        /*0064*/ 	.byte	0x04, 0x0a
        /*0066*/ 	.short	(.L_175 - .L_174)
	.align		4
.L_174:
        /*0068*/ 	.word	index@(.nv.constant0._Z13vecInv_kernelPdid)
        /*006c*/ 	.short	0x0380
        /*006e*/ 	.short	0x0018


	//----- nvinfo : EIATTR_SW_WAR
	.align		4
.L_175:
        /*0070*/ 	.byte	0x04, 0x36
        /*0072*/ 	.short	(.L_177 - .L_176)
.L_176:
        /*0074*/ 	.word	0x00000008
.L_177:


//--------------------- .nv.info._Z14vecSqrt_kernelPdi --------------------------
	.section	.nv.info._Z14vecSqrt_kernelPdi,"",@"SHT_CUDA_INFO"
	.sectionflags	@""
	.align	4


	//----- nvinfo : EIATTR_CUDA_API_VERSION
	.align		4
        /*0000*/ 	.byte	0x04, 0x37
        /*0002*/ 	.short	(.L_179 - .L_178)
.L_178:
        /*0004*/ 	.word	0x00000082


	//----- nvinfo : EIATTR_KPARAM_INFO
	.align		4
.L_179:
        /*0008*/ 	.byte	0x04, 0x17
        /*000a*/ 	.short	(.L_181 - .L_180)
.L_180:
        /*000c*/ 	.word	0x00000000
        /*0010*/ 	.short	0x0001
        /*0012*/ 	.short	0x0008
        /*0014*/ 	.byte	0x00, 0xf0, 0x11, 0x00


	//----- nvinfo : EIATTR_KPARAM_INFO
	.align		4
.L_181:
        /*0018*/ 	.byte	0x04, 0x17
        /*001a*/ 	.short	(.L_183 - .L_182)
.L_182:
        /*001c*/ 	.word	0x00000000
        /*0020*/ 	.short	0x0000
        /*0022*/ 	.short	0x0000
        /*0024*/ 	.byte	0x00, 0xf5, 0x21, 0x00


	//----- nvinfo : EIATTR_SPARSE_MMA_MASK
	.align		4
.L_183:
        /*0028*/ 	.byte	0x03, 0x50
        /*002a*/ 	.short	0x0000


	//----- nvinfo : EIATTR_MAXREG_COUNT
	.align		4
        /*002c*/ 	.byte	0x03, 0x1b
        /*002e*/ 	.short	0x00ff


	//----- nvinfo : EIATTR_MERCURY_ISA_VERSION
	.align		4
        /*0030*/ 	.byte	0x03, 0x5f
        /*0032*/ 	.short	0x0101


	//----- nvinfo : EIATTR_VRC_CTA_INIT_COUNT
	.align		4
        /*0034*/ 	.byte	0x02, 0x4a
	.zero		1
	.zero		1


	//----- nvinfo : EIATTR_EXIT_INSTR_OFFSETS
	.align		4
        /*0038*/ 	.byte	0x04, 0x1c
        /*003a*/ 	.short	(.L_185 - .L_184)


	//   ....[0]....
.L_184:
        /*003c*/ 	.word	0x00000070


	//   ....[1]....
        /*0040*/ 	.word	0x00000210


	//----- nvinfo : EIATTR_CRS_STACK_SIZE
	.align		4
.L_185:
        /*0044*/ 	.byte	0x04, 0x1e
        /*0046*/ 	.short	(.L_187 - .L_186)
.L_186:
        /*0048*/ 	.word	0x00000000


	//----- nvinfo : EIATTR_CBANK_PARAM_SIZE
	.align		4
.L_187:
        /*004c*/ 	.byte	0x03, 0x19
        /*004e*/ 	.short	0x000c


	//----- nvinfo : EIATTR_PARAM_CBANK
	.align		4
        /*0050*/ 	.byte	0x04, 0x0a
        /*0052*/ 	.short	(.L_189 - .L_188)
	.align		4
.L_188:
        /*0054*/ 	.word	index@(.nv.constant0._Z14vecSqrt_kernelPdi)
        /*0058*/ 	.short	0x0380
        /*005a*/ 	.short	0x000c


	//----- nvinfo : EIATTR_SW_WAR
	.align		4
.L_189:
        /*005c*/ 	.byte	0x04, 0x36
        /*005e*/ 	.short	(.L_191 - .L_190)
.L_190:
        /*0060*/ 	.word	0x00000008
.L_191:


//--------------------- .nv.info._Z23vecRecprocalSqrt_kernelPdi --------------------------
	.section	.nv.info._Z23vecRecprocalSqrt_kernelPdi,"",@"SHT_CUDA_INFO"
	.sectionflags	@""
	.align	4


	//----- nvinfo : EIATTR_CUDA_API_VERSION
	.align		4
        /*0000*/ 	.byte	0x04, 0x37
        /*0002*/ 	.short	(.L_193 - .L_192)
.L_192:
        /*0004*/ 	.word	0x00000082


	//----- nvinfo : EIATTR_KPARAM_INFO
	.align		4
.L_193:
        /*0008*/ 	.byte	0x04, 0x17
        /*000a*/ 	.short	(.L_195 - .L_194)
.L_194:
        /*000c*/ 	.word	0x00000000
        /*0010*/ 	.short	0x0001
        /*0012*/ 	.short	0x0008
        /*0014*/ 	.byte	0x00, 0xf0, 0x11, 0x00


	//----- nvinfo : EIATTR_KPARAM_INFO
	.align		4
.L_195:
        /*0018*/ 	.byte	0x04, 0x17
        /*001a*/ 	.short	(.L_197 - .L_196)
.L_196:
        /*001c*/ 	.word	0x00000000
        /*0020*/ 	.short	0x0000
        /*0022*/ 	.short	0x0000
        /*0024*/ 	.byte	0x00, 0xf5, 0x21, 0x00


	//----- nvinfo : EIATTR_SPARSE_MMA_MASK
	.align		4
.L_197:
        /*0028*/ 	.byte	0x03, 0x50
        /*002a*/ 	.short	0x0000


	//----- nvinfo : EIATTR_MAXREG_COUNT
	.align		4
        /*002c*/ 	.byte	0x03, 0x1b
        /*002e*/ 	.short	0x00ff


	//----- nvinfo : EIATTR_MERCURY_ISA_VERSION
	.align		4
        /*0030*/ 	.byte	0x03, 0x5f
        /*0032*/ 	.short	0x0101


	//----- nvinfo : EIATTR_VRC_CTA_INIT_COUNT
	.align		4
        /*0034*/ 	.byte	0x02, 0x4a
	.zero		1
	.zero		1


	//----- nvinfo : EIATTR_EXIT_INSTR_OFFSETS
	.align		4
        /*0038*/ 	.byte	0x04, 0x1c
        /*003a*/ 	.short	(.L_199 - .L_198)


	//   ....[0]....
.L_198:
        /*003c*/ 	.word	0x00000070


	//   ....[1]....
        /*0040*/ 	.word	0x000001d0


	//----- nvinfo : EIATTR_CRS_STACK_SIZE
	.align		4
.L_199:
        /*0044*/ 	.byte	0x04, 0x1e
        /*0046*/ 	.short	(.L_201 - .L_200)
.L_200:
        /*0048*/ 	.word	0x00000000


	//----- nvinfo : EIATTR_CBANK_PARAM_SIZE
	.align		4
.L_201:
        /*004c*/ 	.byte	0x03, 0x19
        /*004e*/ 	.short	0x000c


	//----- nvinfo : EIATTR_PARAM_CBANK
	.align		4
        /*0050*/ 	.byte	0x04, 0x0a
        /*0052*/ 	.short	(.L_203 - .L_202)
	.align		4
.L_202:
        /*0054*/ 	.word	index@(.nv.constant0._Z23vecRecprocalSqrt_kernelPdi)
        /*0058*/ 	.short	0x0380
        /*005a*/ 	.short	0x000c


	//----- nvinfo : EIATTR_SW_WAR
	.align		4
.L_203:
        /*005c*/ 	.byte	0x04, 0x36
        /*005e*/ 	.short	(.L_205 - .L_204)
.L_204:
        /*0060*/ 	.word	0x00000008
.L_205:


//--------------------- .nv.info._Z12vecSq_kernelPdi --------------------------
	.section	.nv.info._Z12vecSq_kernelPdi,"",@"SHT_CUDA_INFO"
	.sectionflags	@""
	.align	4


	//----- nvinfo : EIATTR_CUDA_API_VERSION
	.align		4
        /*0000*/ 	.byte	0x04, 0x37
        /*0002*/ 	.short	(.L_207 - .L_206)
.L_206:
        /*0004*/ 	.word	0x00000082


	//----- nvinfo : EIATTR_KPARAM_INFO
	.align		4
.L_207:
        /*0008*/ 	.byte	0x04, 0x17
        /*000a*/ 	.short	(.L_209 - .L_208)
.L_208:
        /*000c*/ 	.word	0x00000000
        /*0010*/ 	.short	0x0001
        /*0012*/ 	.short	0x0008
        /*0014*/ 	.byte	0x00, 0xf0, 0x11, 0x00


	//----- nvinfo : EIATTR_KPARAM_INFO
	.align		4
.L_209:
        /*0018*/ 	.byte	0x04, 0x17
        /*001a*/ 	.short	(.L_211 - .L_210)
.L_210:
        /*001c*/ 	.word	0x00000000
        /*0020*/ 	.short	0x0000
        /*0022*/ 	.short	0x0000
        /*0024*/ 	.byte	0x00, 0xf5, 0x21, 0x00


	//----- nvinfo : EIATTR_SPARSE_MMA_MASK
	.align		4
.L_211:
        /*0028*/ 	.byte	0x03, 0x50
        /*002a*/ 	.short	0x0000


	//----- nvinfo : EIATTR_MAXREG_COUNT
	.align		4
        /*002c*/ 	.byte	0x03, 0x1b
        /*002e*/ 	.short	0x00ff


	//----- nvinfo : EIATTR_MERCURY_ISA_VERSION
	.align		4
        /*0030*/ 	.byte	0x03, 0x5f
        /*0032*/ 	.short	0x0101


	//----- nvinfo : EIATTR_VRC_CTA_INIT_COUNT
	.align		4
        /*0034*/ 	.byte	0x02, 0x4a
	.zero		1
	.zero		1


	//----- nvinfo : EIATTR_EXIT_INSTR_OFFSETS
	.align		4
        /*0038*/ 	.byte	0x04, 0x1c
        /*003a*/ 	.short	(.L_213 - .L_212)


	//   ....[0]....
.L_212:
        /*003c*/ 	.word	0x00000070


	//   ....[1]....
        /*0040*/ 	.word	0x00000240


	//----- nvinfo : EIATTR_CRS_STACK_SIZE
	.align		4
.L_213:
        /*0044*/ 	.byte	0x04, 0x1e
        /*0046*/ 	.short	(.L_215 - .L_214)
.L_214:
        /*0048*/ 	.word	0x00000000


	//----- nvinfo : EIATTR_CBANK_PARAM_SIZE
	.align		4
.L_215:
        /*004c*/ 	.byte	0x03, 0x19
        /*004e*/ 	.short	0x000c


	//----- nvinfo : EIATTR_PARAM_CBANK
	.align		4
        /*0050*/ 	.byte	0x04, 0x0a
        /*0052*/ 	.short	(.L_217 - .L_216)
	.align		4
.L_216:
        /*0054*/ 	.word	index@(.nv.constant0._Z12vecSq_kernelPdi)
        /*0058*/ 	.short	0x0380
        /*005a*/ 	.short	0x000c


	//----- nvinfo : EIATTR_SW_WAR
	.align		4
.L_217:
        /*005c*/ 	.byte	0x04, 0x36
        /*005e*/ 	.short	(.L_219 - .L_218)
.L_218:
        /*0060*/ 	.word	0x00000008
.L_219:


//--------------------- .nv.callgraph             --------------------------
	.section	.nv.callgraph,"",@"SHT_CUDA_CALLGRAPH"
	.align	4
	.sectionentsize	8
	.align		4
        /*0000*/ 	.word	0x00000000
	.align		4
        /*0004*/ 	.word	0xffffffff
	.align		4
        /*0008*/ 	.word	0x00000000
	.align		4
        /*000c*/ 	.word	0xfffffffe
	.align		4
        /*0010*/ 	.word	0x00000000
	.align		4
        /*0014*/ 	.word	0xfffffffd
	.align		4
        /*0018*/ 	.word	0x00000000
	.align		4
        /*001c*/ 	.word	0xfffffffc


//--------------------- .text._Z14fillVal_kernelPd --------------------------
	.section	.text._Z14fillVal_kernelPd,"ax",@progbits
	.align	128
        .global         _Z14fillVal_kernelPd
        .type           _Z14fillVal_kernelPd,@function
        .size           _Z14fillVal_kernelPd,(.L_x_65 - _Z14fillVal_kernelPd)
        .other          _Z14fillVal_kernelPd,@"STO_CUDA_ENTRY STV_DEFAULT"
_Z14fillVal_kernelPd:
.text._Z14fillVal_kernelPd:
[----:B------:R-:W-:Y:S08]  /*0000*/  LDC R1, c[0x0][0x37c] ;  /* 0x0000df00ff017b82 */ /* 0x000ff00000000800 */
[----:B------:R-:W0:Y:S01]  /*0010*/  LDC.64 R2, c[0x0][0x380] ;  /* 0x0000e000ff027b82 */ /* 0x000e220000000a00 */
[----:B------:R-:W0:Y:S01]  /*0020*/  LDCU.64 UR4, c[0x0][0x358] ;  /* 0x00006b00ff0477ac */ /* 0x000e220008000a00 */
[----:B------:R-:W-:-:S02]  /*0030*/  HFMA2 R6, -RZ, RZ, 1638, 1638 ;  /* 0x66666666ff067431 */ /* 0x000fc400000001ff */
[----:B------:R-:W-:Y:S02]  /*0040*/  IMAD.MOV.U32 R4, RZ, RZ, -0x66666666 ;  /* 0x9999999aff047424 */ /* 0x000fe400078e00ff */
[----:B------:R-:W-:Y:S02]  /*0050*/  HFMA2 R10, -RZ, RZ, 1638, 1638 ;  /* 0x66666666ff0a7431 */ /* 0x000fe400000001ff */
[----:B------:R-:W-:Y:S02]  /*0060*/  IMAD.MOV.U32 R5, RZ, RZ, 0x3fc99999 ;  /* 0x3fc99999ff057424 */ /* 0x000fe400078e00ff */
[----:B------:R-:W-:Y:S02]  /*0070*/  HFMA2 R13, -RZ, RZ, 2.033203125, -0.0027332305908203125 ;  /* 0x40119999ff0d7431 */ /* 0x000fe400000001ff */
[----:B------:R-:W-:Y:S01]  /*0080*/  IMAD.MOV.U32 R7, RZ, RZ, 0x3fe66666 ;  /* 0x3fe66666ff077424 */ /* 0x000fe200078e00ff */
[----:B------:R-:W-:Y:S01]  /*0090*/  MOV R8, 0x66666666 ;  /* 0x6666666600087802 */ /* 0x000fe20000000f00 */
[----:B------:R-:W-:Y:S01]  /*00a0*/  IMAD.MOV.U32 R9, RZ, RZ, 0x40166666 ;  /* 0x40166666ff097424 */ /* 0x000fe200078e00ff */
[----:B------:R-:W-:Y:S01]  /*00b0*/  MOV R12, 0x9999999a ;  /* 0x9999999a000c7802 */ /* 0x000fe20000000f00 */
[----:B------:R-:W-:Y:S01]  /*00c0*/  IMAD.MOV.U32 R11, RZ, RZ, -0x3fcb999a ;  /* 0xc0346666ff0b7424 */ /* 0x000fe200078e00ff */
[----:B0-----:R-:W-:Y:S04]  /*00d0*/  STG.E.64 desc[UR4][R2.64], R4 ;  /* 0x0000000402007986 */ /* 0x001fe8000c101b04 */
[----:B------:R-:W-:Y:S04]  /*00e0*/  STG.E.64 desc[UR4][R2.64+0x8], R6 ;  /* 0x0000080602007986 */ /* 0x000fe8000c101b04 */
[----:B------:R-:W-:Y:S04]  /*00f0*/  STG.E.64 desc[UR4][R2.64+0x10], R8 ;  /* 0x0000100802007986 */ /* 0x000fe8000c101b04 */
[----:B------:R-:W-:Y:S04]  /*0100*/  STG.E.64 desc[UR4][R2.64+0x18], R10 ;  /* 0x0000180a02007986 */ /* 0x000fe8000c101b04 */
[----:B------:R-:W-:Y:S01]  /*0110*/  STG.E.64 desc[UR4][R2.64+0x20], R12 ;  /* 0x0000200c02007986 */ /* 0x000fe2000c101b04 */
[----:B------:R-:W-:Y:S05]  /*0120*/  EXIT ;  /* 0x000000000000794d */ /* 0x000fea0003800000 */
.L_x_0:
[----:B------:R-:W-:-:S00]  /*0130*/  BRA `(.L_x_0) ;  /* 0xfffffffc00fc7947 */ /* 0x000fc0000383ffff */
[----:B------:R-:W-:-:S00]  /*0140*/  NOP ;  /* 0x0000000000007918 */ /* 0x000fc00000000000 */
        /* <DEDUP_REMOVED lines=11> */
.L_x_65:


//--------------------- .text._Z13l2Norm_kernelPdiS_ --------------------------
	.section	.text._Z13l2Norm_kernelPdiS_,"ax",@progbits
	.align	128
        .global         _Z13l2Norm_kernelPdiS_
        .type           _Z13l2Norm_kernelPdiS_,@function
        .size           _Z13l2Norm_kernelPdiS_,(.L_x_58 - _Z13l2Norm_kernelPdiS_)
        .other          _Z13l2Norm_kernelPdiS_,@"STO_CUDA_ENTRY STV_DEFAULT"
_Z13l2Norm_kernelPdiS_:
.text._Z13l2Norm_kernelPdiS_:
[----:B------:R-:W-:Y:S01]  /*0000*/  LDC R1, c[0x0][0x37c] ;  /* 0x0000df00ff017b82 */ /* 0x000fe20000000800 */
[----:B------:R-:W0:Y:S01]  /*0010*/  LDCU UR6, c[0x0][0x388] ;  /* 0x00007100ff0677ac */ /* 0x000e220008000800 */
[----:B------:R-:W-:Y:S01]  /*0020*/  CS2R R18, SRZ ;  /* 0x0000000000127805 */ /* 0x000fe2000001ff00 */
[----:B------:R-:W1:Y:S01]  /*0030*/  LDCU.64 UR10, c[0x0][0x358] ;  /* 0x00006b00ff0a77ac */ /* 0x000e620008000a00 */
[----:B0-----:R-:W-:-:S09]  /*0040*/  UISETP.GE.AND UP0, UPT, UR6, 0x1, UPT ;  /* 0x000000010600788c */ /* 0x001fd2000bf06270 */
[----:B-1----:R-:W-:Y:S05]  /*0050*/  BRA.U !UP0, `(.L_x_1) ;  /* 0x0000000508ac7547 */ /* 0x002fea000b800000 */
[----:B------:R-:W-:Y:S01]  /*0060*/  UISETP.GE.U32.AND UP1, UPT, UR6, 0x10, UPT ;  /* 0x000000100600788c */ /* 0x000fe2000bf26070 */
[----:B------:R-:W-:Y:S01]  /*0070*/  IMAD.MOV.U32 R0, RZ, RZ, RZ ;  /* 0x000000ffff007224 */ /* 0x000fe200078e00ff */
[----:B------:R-:W-:Y:S01]  /*0080*/  ULOP3.LUT UR7, UR6, 0xf, URZ, 0xc0, !UPT ;  /* 0x0000000f06077892 */ /* 0x000fe2000f8ec0ff */
[----:B------:R-:W-:-:S03]  /*0090*/  CS2R R18, SRZ ;  /* 0x0000000000127805 */ /* 0x000fc6000001ff00 */
[----:B------:R-:W-:-:S03]  /*00a0*/  UISETP.NE.AND UP0, UPT, UR7, URZ, UPT ;  /* 0x000000ff0700728c */ /* 0x000fc6000bf05270 */
[----:B------:R-:W-:Y:S08]  /*00b0*/  BRA.U !UP1, `(.L_x_2) ;  /* 0x0000000109b87547 */ /* 0x000ff0000b800000 */
[----:B------:R-:W0:Y:S01]  /*00c0*/  LDCU.64 UR4, c[0x0][0x380] ;  /* 0x00007000ff0477ac */ /* 0x000e220008000a00 */
[----:B------:R-:W-:Y:S01]  /*00d0*/  CS2R R18, SRZ ;  /* 0x0000000000127805 */ /* 0x000fe2000001ff00 */
[----:B------:R-:W-:-:S04]  /*00e0*/  ULOP3.LUT UR8, UR6, 0x7ffffff0, URZ, 0xc0, !UPT ;  /* 0x7ffffff006087892 */ /* 0x000fc8000f8ec0ff */
[----:B------:R-:W-:Y:S02]  /*00f0*/  UIADD3 UR9, UPT, UPT, -UR8, URZ, URZ ;  /* 0x000000ff08097290 */ /* 0x000fe4000fffe1ff */
[----:B------:R-:W-:Y:S01]  /*0100*/  IMAD.U32 R0, RZ, RZ, UR8 ;  /* 0x00000008ff007e24 */ /* 0x000fe2000f8e00ff */
[----:B0-----:R-:W-:-:S04]  /*0110*/  UIADD3 UR4, UP1, UPT, UR4, 0x40, URZ ;  /* 0x0000004004047890 */ /* 0x001fc8000ff3e0ff */
[----:B------:R-:W-:Y:S02]  /*0120*/  UIADD3.X UR5, UPT, UPT, URZ, UR5, URZ, UP1, !UPT ;  /* 0x00000005ff057290 */ /* 0x000fe40008ffe4ff */
[----:B------:R-:W-:-:S04]  /*0130*/  MOV R2, UR4 ;  /* 0x0000000400027c02 */ /* 0x000fc80008000f00 */
[----:B------:R-:W-:-:S07]  /*0140*/  IMAD.U32 R3, RZ, RZ, UR5 ;  /* 0x00000005ff037e24 */ /* 0x000fce000f8e00ff */
.L_x_3:
[----:B------:R-:W2:Y:S04]  /*0150*/  LDG.E.64 R24, desc[UR10][R2.64+-0x40] ;  /* 0xffffc00a02187981 */ /* 0x000ea8000c1e1b00 */
[----:B------:R-:W3:Y:S04]  /*0160*/  LDG.E.64 R20, desc[UR10][R2.64+-0x38] ;  /* 0xffffc80a02147981 */ /* 0x000ee8000c1e1b00 */
[----:B------:R-:W4:Y:S04]  /*0170*/  LDG.E.64 R22, desc[UR10][R2.64+-0x30] ;  /* 0xffffd00a02167981 */ /* 0x000f28000c1e1b00 */
[----:B------:R-:W5:Y:S04]  /*0180*/  LDG.E.64 R4, desc[UR10][R2.64+-0x28] ;  /* 0xffffd80a02047981 */ /* 0x000f68000c1e1b00 */
[----:B------:R-:W5:Y:S04]  /*0190*/  LDG.E.64 R6, desc[UR10][R2.64+-0x20] ;  /* 0xffffe00a02067981 */ /* 0x000f68000c1e1b00 */
[----:B------:R-:W5:Y:S04]  /*01a0*/  LDG.E.64 R8, desc[UR10][R2.64+-0x18] ;  /* 0xffffe80a02087981 */ /* 0x000f68000c1e1b00 */
[----:B------:R-:W5:Y:S04]  /*01b0*/  LDG.E.64 R10, desc[UR10][R2.64+-0x10] ;  /* 0xfffff00a020a7981 */ /* 0x000f68000c1e1b00 */
[----:B------:R-:W5:Y:S04]  /*01c0*/  LDG.E.64 R12, desc[UR10][R2.64+-0x8] ;  /* 0xfffff80a020c7981 */ /* 0x000f68000c1e1b00 */
[----:B------:R-:W5:Y:S04]  /*01d0*/  LDG.E.64 R14, desc[UR10][R2.64] ;  /* 0x0000000a020e7981 */ /* 0x000f68000c1e1b00 */
[----:B------:R-:W5:Y:S01]  /*01e0*/  LDG.E.64 R16, desc[UR10][R2.64+0x8] ;  /* 0x0000080a02107981 */ /* 0x000f62000c1e1b00 */
[----:B--2---:R-:W-:-:S03]  /*01f0*/  DFMA R24, R24, R24, R18 ;  /* 0x000000181818722b */ /* 0x004fc60000000012 */
[----:B------:R-:W2:Y:S05]  /*0200*/  LDG.E.64 R18, desc[UR10][R2.64+0x10] ;  /* 0x0000100a02127981 */ /* 0x000eaa000c1e1b00 */
[----:B---3--:R-:W-:Y:S01]  /*0210*/  DFMA R24, R20, R20, R24 ;  /* 0x000000141418722b */ /* 0x008fe20000000018 */
[----:B------:R-:W3:Y:S07]  /*0220*/  LDG.E.64 R20, desc[UR10][R2.64+0x18] ;  /* 0x0000180a02147981 */ /* 0x000eee000c1e1b00 */
[----:B----4-:R-:W-:Y:S01]  /*0230*/  DFMA R24, R22, R22, R24 ;  /* 0x000000161618722b */ /* 0x010fe20000000018 */
[----:B------:R-:W4:Y:S07]  /*0240*/  LDG.E.64 R22, desc[UR10][R2.64+0x20] ;  /* 0x0000200a02167981 */ /* 0x000f2e000c1e1b00 */
[----:B-----5:R-:W-:Y:S01]  /*0250*/  DFMA R24, R4, R4, R24 ;  /* 0x000000040418722b */ /* 0x020fe20000000018 */
[----:B------:R-:W5:Y:S07]  /*0260*/  LDG.E.64 R4, desc[UR10][R2.64+0x28] ;  /* 0x0000280a02047981 */ /* 0x000f6e000c1e1b00 */
[----:B------:R-:W-:Y:S01]  /*0270*/  DFMA R24, R6, R6, R24 ;  /* 0x000000060618722b */ /* 0x000fe20000000018 */
[----:B------:R-:W5:Y:S07]  /*0280*/  LDG.E.64 R6, desc[UR10][R2.64+0x30] ;  /* 0x0000300a02067981 */ /* 0x000f6e000c1e1b00 */
[----:B------:R-:W-:Y:S01]  /*0290*/  DFMA R24, R8, R8, R24 ;  /* 0x000000080818722b */ /* 0x000fe20000000018 */
[----:B------:R0:W5:Y:S01]  /*02a0*/  LDG.E.64 R8, desc[UR10][R2.64+0x38] ;  /* 0x0000380a02087981 */ /* 0x000162000c1e1b00 */
[----:B------:R-:W-:-:S04]  /*02b0*/  UIADD3 UR9, UPT, UPT, UR9, 0x10, URZ ;  /* 0x0000001009097890 */ /* 0x000fc8000fffe0ff */
[----:B------:R-:W-:Y:S02]  /*02c0*/  UISETP.NE.AND UP1, UPT, UR9, URZ, UPT ;  /* 0x000000ff0900728c */ /* 0x000fe4000bf25270 */
[----:B------:R-:W-:Y:S01]  /*02d0*/  DFMA R24, R10, R10, R24 ;  /* 0x0000000a0a18722b */ /* 0x000fe20000000018 */
[----:B0-----:R-:W-:-:S07]  /*02e0*/  IADD3 R2, P0, PT, R2, 0x80, RZ ;  /* 0x0000008002027810 */ /* 0x001fce0007f1e0ff */
[----:B------:R-:W-:Y:S01]  /*02f0*/  DFMA R24, R12, R12, R24 ;  /* 0x0000000c0c18722b */ /* 0x000fe20000000018 */
[----:B------:R-:W-:-:S07]  /*0300*/  IMAD.X R3, RZ, RZ, R3, P0 ;  /* 0x000000ffff037224 */ /* 0x000fce00000e0603 */
[----:B------:R-:W-:-:S08]  /*0310*/  DFMA R24, R14, R14, R24 ;  /* 0x0000000e0e18722b */ /* 0x000fd00000000018 */
[----:B------:R-:W-:-:S08]  /*0320*/  DFMA R24, R16, R16, R24 ;  /* 0x000000101018722b */ /* 0x000fd00000000018 */
[----:B--2---:R-:W-:-:S08]  /*0330*/  DFMA R24, R18, R18, R24 ;  /* 0x000000121218722b */ /* 0x004fd00000000018 */
[----:B---3--:R-:W-:-:S08]  /*0340*/  DFMA R24, R20, R20, R24 ;  /* 0x000000141418722b */ /* 0x008fd00000000018 */
[----:B----4-:R-:W-:-:S08]  /*0350*/  DFMA R24, R22, R22, R24 ;  /* 0x000000161618722b */ /* 0x010fd00000000018 */
[----:B-----5:R-:W-:-:S08]  /*0360*/  DFMA R24, R4, R4, R24 ;  /* 0x000000040418722b */ /* 0x020fd00000000018 */
[----:B------:R-:W-:-:S08]  /*0370*/  DFMA R24, R6, R6, R24 ;  /* 0x000000060618722b */ /* 0x000fd00000000018 */
[----:B------:R-:W-:Y:S01]  /*0380*/  DFMA R18, R8, R8, R24 ;  /* 0x000000080812722b */ /* 0x000fe20000000018 */
[----:B------:R-:W-:Y:S10]  /*0390*/  BRA.U UP1, `(.L_x_3) ;  /* 0xfffffffd016c7547 */ /* 0x000ff4000b83ffff */
.L_x_2:
[----:B------:R-:W-:Y:S05]  /*03a0*/  BRA.U !UP0, `(.L_x_1) ;  /* 0x0000000108d87547 */ /* 0x000fea000b800000 */
[----:B------:R-:W-:Y:S02]  /*03b0*/  UISETP.GE.U32.AND UP0, UPT, UR7, 0x8, UPT ;  /* 0x000000080700788c */ /* 0x000fe4000bf06070 */
[----:B------:R-:W-:-:S04]  /*03c0*/  ULOP3.LUT UR5, UR6, 0x7, URZ, 0xc0, !UPT ;  /* 0x0000000706057892 */ /* 0x000fc8000f8ec0ff */
[----:B------:R-:W-:-:S03]  /*03d0*/  UISETP.NE.AND UP1, UPT, UR5, URZ, UPT ;  /* 0x000000ff0500728c */ /* 0x000fc6000bf25270 */
[----:B------:R-:W-:Y:S08]  /*03e0*/  BRA.U !UP0, `(.L_x_4) ;  /* 0x00000001084c7547 */ /* 0x000ff0000b800000 */
[----:B------:R-:W0:Y:S02]  /*03f0*/  LDC.64 R10, c[0x0][0x380] ;  /* 0x0000e000ff0a7b82 */ /* 0x000e240000000a00 */
[----:B0-----:R-:W-:-:S05]  /*0400*/  IMAD.WIDE.U32 R10, R0, 0x8, R10 ;  /* 0x00000008000a7825 */ /* 0x001fca00078e000a */
[----:B------:R-:W2:Y:S04]  /*0410*/  LDG.E.64 R12, desc[UR10][R10.64] ;  /* 0x0000000a0a0c7981 */ /* 0x000ea8000c1e1b00 */
[----:B------:R-:W3:Y:S04]  /*0420*/  LDG.E.64 R14, desc[UR10][R10.64+0x8] ;  /* 0x0000080a0a0e7981 */ /* 0x000ee8000c1e1b00 */
[----:B------:R-:W4:Y:S04]  /*0430*/  LDG.E.64 R16, desc[UR10][R10.64+0x10] ;  /* 0x0000100a0a107981 */ /* 0x000f28000c1e1b00 */
[----:B------:R-:W5:Y:S04]  /*0440*/  LDG.E.64 R20, desc[UR10][R10.64+0x18] ;  /* 0x0000180a0a147981 */ /* 0x000f68000c1e1b00 */
[----:B------:R-:W5:Y:S04]  /*0450*/  LDG.E.64 R6, desc[UR10][R10.64+0x20] ;  /* 0x0000200a0a067981 */ /* 0x000f68000c1e1b00 */
[----:B------:R-:W5:Y:S04]  /*0460*/  LDG.E.64 R4, desc[UR10][R10.64+0x28] ;  /* 0x0000280a0a047981 */ /* 0x000f68000c1e1b00 */
[----:B------:R-:W5:Y:S04]  /*0470*/  LDG.E.64 R2, desc[UR10][R10.64+0x30] ;  /* 0x0000300a0a027981 */ /* 0x000f68000c1e1b00 */
[----:B------:R-:W5:Y:S01]  /*0480*/  LDG.E.64 R8, desc[UR10][R10.64+0x38] ;  /* 0x0000380a0a087981 */ /* 0x000f62000c1e1b00 */
[----:B------:R-:W-:Y:S01]  /*0490*/  IADD3 R0, PT, PT, R0, 0x8, RZ ;  /* 0x0000000800007810 */ /* 0x000fe20007ffe0ff */
[----:B--2---:R-:W-:-:S08]  /*04a0*/  DFMA R12, R12, R12, R18 ;  /* 0x0000000c0c0c722b */ /* 0x004fd00000000012 */
[----:B---3--:R-:W-:-:S08]  /*04b0*/  DFMA R12, R14, R14, R12 ;  /* 0x0000000e0e0c722b */ /* 0x008fd0000000000c */
[----:B----4-:R-:W-:-:S08]  /*04c0*/  DFMA R12, R16, R16, R12 ;  /* 0x00000010100c722b */ /* 0x010fd0000000000c */
[----:B-----5:R-:W-:-:S08]  /*04d0*/  DFMA R12, R20, R20, R12 ;  /* 0x00000014140c722b */ /* 0x020fd0000000000c */
[----:B------:R-:W-:-:S08]  /*04e0*/  DFMA R12, R6, R6, R12 ;  /* 0x00000006060c722b */ /* 0x000fd0000000000c */
[----:B------:R-:W-:-:S08]  /*04f0*/  DFMA R12, R4, R4, R12 ;  /* 0x00000004040c722b */ /* 0x000fd0000000000c */
[----:B------:R-:W-:-:S08]  /*0500*/  DFMA R12, R2, R2, R12 ;  /* 0x00000002020c722b */ /* 0x000fd0000000000c */
[----:B------:R-:W-:-:S11]  /*0510*/  DFMA R18, R8, R8, R12 ;  /* 0x000000080812722b */ /* 0x000fd6000000000c */
.L_x_4:
        /* <DEDUP_REMOVED lines=10> */
[----:B------:R-:W5:Y:S01]  /*05c0*/  LDG.E.64 R10, desc[UR10][R2.64+0x18] ;  /* 0x0000180a020a7981 */ /* 0x000f62000c1e1b00 */
[----:B------:R-:W-:Y:S01]  /*05d0*/  VIADD R0, R0, 0x4 ;  /* 0x0000000400007836 */ /* 0x000fe20000000000 */
[----:B--2---:R-:W-:-:S08]  /*05e0*/  DFMA R4, R4, R4, R18 ;  /* 0x000000040404722b */ /* 0x004fd00000000012 */
[----:B---3--:R-:W-:-:S08]  /*05f0*/  DFMA R4, R6, R6, R4 ;  /* 0x000000060604722b */ /* 0x008fd00000000004 */
[----:B----4-:R-:W-:-:S08]  /*0600*/  DFMA R4, R8, R8, R4 ;  /* 0x000000080804722b */ /* 0x010fd00000000004 */
[----:B-----5:R-:W-:-:S11]  /*0610*/  DFMA R18, R10, R10, R4 ;  /* 0x0000000a0a12722b */ /* 0x020fd60000000004 */
.L_x_5:
[----:B------:R-:W-:Y:S05]  /*0620*/  BRA.U !UP1, `(.L_x_1) ;  /* 0x0000000109387547 */ /* 0x000fea000b800000 */
[----:B------:R-:W0:Y:S01]  /*0630*/  LDC.64 R2, c[0x0][0x380] ;  /* 0x0000e000ff027b82 */ /* 0x000e220000000a00 */
[----:B------:R-:W-:Y:S01]  /*0640*/  UIADD3 UR4, UPT, UPT, -UR4, URZ, URZ ;  /* 0x000000ff04047290 */ /* 0x000fe2000fffe1ff */
[----:B0-----:R-:W-:-:S04]  /*0650*/  IMAD.WIDE.U32 R2, R0, 0x8, R2 ;  /* 0x0000000800027825 */ /* 0x001fc800078e0002 */
[----:B------:R-:W-:Y:S01]  /*0660*/  IMAD.MOV.U32 R0, RZ, RZ, R2 ;  /* 0x000000ffff007224 */ /* 0x000fe200078e0002 */
[----:B------:R-:W-:-:S07]  /*0670*/  MOV R5, R3 ;  /* 0x0000000300057202 */ /* 0x000fce0000000f00 */
.L_x_6:
[----:B------:R-:W-:Y:S02]  /*0680*/  IMAD.MOV.U32 R2, RZ, RZ, R0 ;  /* 0x000000ffff027224 */ /* 0x000fe400078e0000 */
[----:B------:R-:W-:-:S06]  /*0690*/  IMAD.MOV.U32 R3, RZ, RZ, R5 ;  /* 0x000000ffff037224 */ /* 0x000fcc00078e0005 */
[----:B------:R-:W2:Y:S01]  /*06a0*/  LDG.E.64 R2, desc[UR10][R2.64] ;  /* 0x0000000a02027981 */ /* 0x000ea2000c1e1b00 */
[----:B------:R-:W-:Y:S01]  /*06b0*/  UIADD3 UR4, UPT, UPT, UR4, 0x1, URZ ;  /* 0x0000000104047890 */ /* 0x000fe2000fffe0ff */
[----:B------:R-:W-:-:S03]  /*06c0*/  IADD3 R0, P0, PT, R0, 0x8, RZ ;  /* 0x0000000800007810 */ /* 0x000fc60007f1e0ff */
[----:B------:R-:W-:Y:S01]  /*06d0*/  UISETP.NE.AND UP0, UPT, UR4, URZ, UPT ;  /* 0x000000ff0400728c */ /* 0x000fe2000bf05270 */
[----:B------:R-:W-:Y:S01]  /*06e0*/  IADD3.X R5, PT, PT, RZ, R5, RZ, P0, !PT ;  /* 0x00000005ff057210 */ /* 0x000fe200007fe4ff */
[----:B--2---:R-:W-:-:S07]  /*06f0*/  DFMA R18, R2, R2, R18 ;  /* 0x000000020212722b */ /* 0x004fce0000000012 */
[----:B------:R-:W-:Y:S05]  /*0700*/  BRA.U UP0, `(.L_x_6) ;  /* 0xfffffffd00dc7547 */ /* 0x000fea000b83ffff */
.L_x_1:
[----:B------:R-:W0:Y:S01]  /*0710*/  MUFU.RSQ64H R3, R19 ;  /* 0x0000001300037308 */ /* 0x000e220000001c00 */
[----:B------:R-:W-:Y:S01]  /*0720*/  VIADD R2, R19, 0xfcb00000 ;  /* 0xfcb0000013027836 */ /* 0x000fe20000000000 */
[----:B------:R-:W-:Y:S01]  /*0730*/  MOV R7, 0x3fd80000 ;  /* 0x3fd8000000077802 */ /* 0x000fe20000000f00 */
[----:B------:R-:W-:-:S03]  /*0740*/  IMAD.MOV.U32 R6, RZ, RZ, 0x0 ;  /* 0x00000000ff067424 */ /* 0x000fc600078e00ff */
[----:B------:R-:W-:Y:S01]  /*0750*/  ISETP.GE.U32.AND P0, PT, R2, 0x7ca00000, PT ;  /* 0x7ca000000200780c */ /* 0x000fe20003f06070 */
[----:B0-----:R-:W-:-:S08]  /*0760*/  DMUL R4, R2, R2 ;  /* 0x0000000202047228 */ /* 0x001fd00000000000 */
[----:B------:R-:W-:-:S08]  /*0770*/  DFMA R4, -R4, R18, 1 ;  /* 0x3ff000000404742b */ /* 0x000fd00000000112 */
[----:B------:R-:W-:Y:S02]  /*0780*/  DFMA R6, R4, R6, 0.5 ;  /* 0x3fe000000406742b */ /* 0x000fe40000000006 */
[----:B------:R-:W-:-:S08]  /*0790*/  DMUL R4, R2, R4 ;  /* 0x0000000402047228 */ /* 0x000fd00000000000 */
[----:B------:R-:W-:-:S08]  /*07a0*/  DFMA R8, R6, R4, R2 ;  /* 0x000000040608722b */ /* 0x000fd00000000002 */
[----:B------:R-:W-:Y:S02]  /*07b0*/  DMUL R10, R8, R18 ;  /* 0x00000012080a7228 */ /* 0x000fe40000000000 */
[----:B------:R-:W-:Y:S02]  /*07c0*/  VIADD R7, R9, 0xfff00000 ;  /* 0xfff0000009077836 */ /* 0x000fe40000000000 */
[----:B------:R-:W-:-:S04]  /*07d0*/  IMAD.MOV.U32 R6, RZ, RZ, R8 ;  /* 0x000000ffff067224 */ /* 0x000fc800078e0008 */
[----:B------:R-:W-:-:S08]  /*07e0*/  DFMA R12, R10, -R10, R18 ;  /* 0x8000000a0a0c722b */ /* 0x000fd00000000012 */
[----:B------:R-:W-:Y:S01]  /*07f0*/  DFMA R4, R12, R6, R10 ;  /* 0x000000060c04722b */ /* 0x000fe2000000000a */
[----:B------:R-:W-:Y:S10]  /*0800*/  @!P0 BRA `(.L_x_7) ;  /* 0x0000000000108947 */ /* 0x000ff40003800000 */
[----:B------:R-:W-:Y:S01]  /*0810*/  MOV R4, R18 ;  /* 0x0000001200047202 */ /* 0x000fe20000000f00 */
[----:B------:R-:W-:Y:S01]  /*0820*/  IMAD.MOV.U32 R5, RZ, RZ, R19 ;  /* 0x000000ffff057224 */ /* 0x000fe200078e0013 */
[----:B------:R-:W-:-:S07]  /*0830*/  MOV R0, 0x850 ;  /* 0x0000085000007802 */ /* 0x000fce0000000f00 */
[----:B------:R-:W-:Y:S05]  /*0840*/  CALL.REL.NOINC `($__internal_0_$__cuda_sm20_dsqrt_rn_f64_mediumpath_v1) ;  /* 0x00000000000c7944 */ /* 0x000fea0003c00000 */
.L_x_7:
[----:B------:R-:W0:Y:S02]  /*0850*/  LDC.64 R2, c[0x0][0x390] ;  /* 0x0000e400ff027b82 */ /* 0x000e240000000a00 */
[----:B0-----:R-:W-:Y:S01]  /*0860*/  STG.E.64 desc[UR10][R2.64], R4 ;  /* 0x0000000402007986 */ /* 0x001fe2000c101b0a */
[----:B------:R-:W-:Y:S05]  /*0870*/  EXIT ;  /* 0x000000000000794d */ /* 0x000fea0003800000 */
        .weak           $__internal_0_$__cuda_sm20_dsqrt_rn_f64_mediumpath_v1
        .type           $__internal_0_$__cuda_sm20_dsqrt_rn_f64_mediumpath_v1,@function
        .size           $__internal_0_$__cuda_sm20_dsqrt_rn_f64_mediumpath_v1,(.L_x_58 - $__internal_0_$__cuda_sm20_dsqrt_rn_f64_mediumpath_v1)
$__internal_0_$__cuda_sm20_dsqrt_rn_f64_mediumpath_v1:
[----:B------:R-:W-:Y:S01]  /*0880*/  ISETP.GE.U32.AND P0, PT, R2, -0x3400000, PT ;  /* 0xfcc000000200780c */ /* 0x000fe20003f06070 */
[----:B------:R-:W-:Y:S01]  /*0890*/  IMAD.MOV.U32 R6, RZ, RZ, R8 ;  /* 0x000000ffff067224 */ /* 0x000fe200078e0008 */
[----:B------:R-:W-:Y:S01]  /*08a0*/  MOV R2, R12 ;  /* 0x0000000c00027202 */ /* 0x000fe20000000f00 */
[----:B------:R-:W-:-:S10]  /*08b0*/  IMAD.MOV.U32 R3, RZ, RZ, R13 ;  /* 0x000000ffff037224 */ /* 0x000fd400078e000d */
[----:B------:R-:W-:Y:S05]  /*08c0*/  @!P0 BRA `(.L_x_8) ;  /* 0x0000000000208947 */ /* 0x000fea0003800000 */
[----:B------:R-:W-:-:S10]  /*08d0*/  DFMA.RM R2, R2, R6, R10 ;  /* 0x000000060202722b */ /* 0x000fd4000000400a */
[----:B------:R-:W-:-:S05]  /*08e0*/  IADD3 R6, P0, PT, R2, 0x1, RZ ;  /* 0x0000000102067810 */ /* 0x000fca0007f1e0ff */
[----:B------:R-:W-:-:S06]  /*08f0*/  IMAD.X R7, RZ, RZ, R3, P0 ;  /* 0x000000ffff077224 */ /* 0x000fcc00000e0603 */
[----:B------:R-:W-:-:S08]  /*0900*/  DFMA.RP R4, -R2, R6, R4 ;  /* 0x000000060204722b */ /* 0x000fd00000008104 */
[----:B------:R-:W-:-:S06]  /*0910*/  DSETP.GT.AND P0, PT, R4, RZ, PT ;  /* 0x000000ff0400722a */ /* 0x000fcc0003f04000 */
[----:B------:R-:W-:Y:S02]  /*0920*/  FSEL R2, R6, R2, P0 ;  /* 0x0000000206027208 */ /* 0x000fe40000000000 */
[----:B------:R-:W-:Y:S01]  /*0930*/  FSEL R3, R7, R3, P0 ;  /* 0x0000000307037208 */ /* 0x000fe20000000000 */
[----:B------:R-:W-:Y:S06]  /*0940*/  BRA `(.L_x_9) ;  /* 0x0000000000647947 */ /* 0x000fec0003800000 */
.L_x_8:
[----:B------:R-:W-:-:S14]  /*0950*/  DSETP.NE.AND P0, PT, R4, RZ, PT ;  /* 0x000000ff0400722a */ /* 0x000fdc0003f05000 */
[----:B------:R-:W-:Y:S05]  /*0960*/  @!P0 BRA `(.L_x_10) ;  /* 0x0000000000588947 */ /* 0x000fea0003800000 */
[----:B------:R-:W-:-:S13]  /*0970*/  ISETP.GE.AND P0, PT, R5, RZ, PT ;  /* 0x000000ff0500720c */ /* 0x000fda0003f06270 */
[----:B------:R-:W-:Y:S01]  /*0980*/  @!P0 MOV R2, 0x0 ;  /* 0x0000000000028802 */ /* 0x000fe20000000f00 */
[----:B------:R-:W-:Y:S01]  /*0990*/  @!P0 IMAD.MOV.U32 R3, RZ, RZ, -0x80000 ;  /* 0xfff80000ff038424 */ /* 0x000fe200078e00ff */
[----:B------:R-:W-:Y:S06]  /*09a0*/  @!P0 BRA `(.L_x_9) ;  /* 0x00000000004c8947 */ /* 0x000fec0003800000 */
[----:B------:R-:W-:-:S13]  /*09b0*/  ISETP.GT.AND P0, PT, R5, 0x7fefffff, PT ;  /* 0x7fefffff0500780c */ /* 0x000fda0003f04270 */
[----:B------:R-:W-:Y:S05]  /*09c0*/  @P0 BRA `(.L_x_10) ;  /* 0x0000000000400947 */ /* 0x000fea0003800000 */
[----:B------:R-:W-:Y:S01]  /*09d0*/  DMUL R2, R4, 8.11296384146066816958e+31 ;  /* 0x4690000004027828 */ /* 0x000fe20000000000 */
[----:B------:R-:W-:Y:S01]  /*09e0*/  IMAD.MOV.U32 R8, RZ, RZ, 0x0 ;  /* 0x00000000ff087424 */ /* 0x000fe200078e00ff */
[----:B------:R-:W-:Y:S02]  /*09f0*/  MOV R4, RZ ;  /* 0x000000ff00047202 */ /* 0x000fe40000000f00 */
[----:B------:R-:W-:Y:S02]  /*0a00*/  MOV R9, 0x3fd80000 ;  /* 0x3fd8000000097802 */ /* 0x000fe40000000f00 */
[----:B------:R-:W0:Y:S02]  /*0a10*/  MUFU.RSQ64H R5, R3 ;  /* 0x0000000300057308 */ /* 0x000e240000001c00 */
[----:B0-----:R-:W-:-:S08]  /*0a20*/  DMUL R6, R4, R4 ;  /* 0x0000000404067228 */ /* 0x001fd00000000000 */
[----:B------:R-:W-:-:S08]  /*0a30*/  DFMA R6, R2, -R6, 1 ;  /* 0x3ff000000206742b */ /* 0x000fd00000000806 */
[----:B------:R-:W-:Y:S02]  /*0a40*/  DFMA R8, R6, R8, 0.5 ;  /* 0x3fe000000608742b */ /* 0x000fe40000000008 */
[----:B------:R-:W-:-:S08]  /*0a50*/  DMUL R6, R4, R6 ;  /* 0x0000000604067228 */ /* 0x000fd00000000000 */
[----:B------:R-:W-:-:S08]  /*0a60*/  DFMA R6, R8, R6, R4 ;  /* 0x000000060806722b */ /* 0x000fd00000000004 */
[----:B------:R-:W-:Y:S02]  /*0a70*/  DMUL R4, R2, R6 ;  /* 0x0000000602047228 */ /* 0x000fe40000000000 */
[----:B------:R-:W-:-:S06]  /*0a80*/  VIADD R7, R7, 0xfff00000 ;  /* 0xfff0000007077836 */ /* 0x000fcc0000000000 */
[----:B------:R-:W-:-:S08]  /*0a90*/  DFMA R8, R4, -R4, R2 ;  /* 0x800000040408722b */ /* 0x000fd00000000002 */
[----:B------:R-:W-:-:S10]  /*0aa0*/  DFMA R2, R6, R8, R4 ;  /* 0x000000080602722b */ /* 0x000fd40000000004 */
[----:B------:R-:W-:Y:S01]  /*0ab0*/  IADD3 R3, PT, PT, R3, -0x3500000, RZ ;  /* 0xfcb0000003037810 */ /* 0x000fe20007ffe0ff */
[----:B------:R-:W-:Y:S06]  /*0ac0*/  BRA `(.L_x_9) ;  /* 0x0000000000047947 */ /* 0x000fec0003800000 */
.L_x_10:
[----:B------:R-:W-:-:S11]  /*0ad0*/  DADD R2, R4, R4 ;  /* 0x0000000004027229 */ /* 0x000fd60000000004 */
.L_x_9:
[----:B------:R-:W-:Y:S01]  /*0ae0*/  IMAD.MOV.U32 R4, RZ, RZ, R2 ;  /* 0x000000ffff047224 */ /* 0x000fe200078e0002 */
[----:B------:R-:W-:Y:S01]  /*0af0*/  MOV R5, R3 ;  /* 0x0000000300057202 */ /* 0x000fe20000000f00 */
[----:B------:R-:W-:Y:S01]  /*0b00*/  IMAD.MOV.U32 R2, RZ, RZ, R0 ;  /* 0x000000ffff027224 */ /* 0x000fe200078e0000 */
[----:B------:R-:W-:-:S04]  /*0b10*/  MOV R3, 0x0 ;  /* 0x0000000000037802 */ /* 0x000fc80000000f00 */
[----:B------:R-:W-:Y:S05]  /*0b20*/  RET.REL.NODEC R2 `(_Z13l2Norm_kernelPdiS_) ;  /* 0xfffffff402347950 */ /* 0x000fea0003c3ffff */
.L_x_11:
        /* <DEDUP_REMOVED lines=13> */
.L_x_58:


//--------------------- .text._Z19pow3By2Evals_kernelPdi --------------------------
	.section	.text._Z19pow3By2Evals_kernelPdi,"ax",@progbits
	.align	128
        .global         _Z19pow3By2Evals_kernelPdi
        .type           _Z19pow3By2Evals_kernelPdi,@function
        .size           _Z19pow3By2Evals_kernelPdi,(.L_x_59 - _Z19pow3By2Evals_kernelPdi)
        .other          _Z19pow3By2Evals_kernelPdi,@"STO_CUDA_ENTRY STV_DEFAULT"
_Z19pow3By2Evals_kernelPdi:
.text._Z19pow3By2Evals_kernelPdi:
[----:B------:R-:W-:Y:S01]  /*0000*/  LDC R1, c[0x0][0x37c] ;  /* 0x0000df00ff017b82 */ /* 0x000fe20000000800 */
[----:B------:R-:W0:Y:S07]  /*0010*/  S2R R5, SR_TID.X ;  /* 0x0000000000057919 */ /* 0x000e2e0000002100 */
[----:B------:R-:W0:Y:S01]  /*0020*/  S2UR UR4, SR_CTAID.X ;  /* 0x00000000000479c3 */ /* 0x000e220000002500 */
[----:B------:R-:W1:Y:S07]  /*0030*/  LDCU UR5, c[0x0][0x388] ;  /* 0x00007100ff0577ac */ /* 0x000e6e0008000800 */
[----:B------:R-:W0:Y:S02]  /*0040*/  LDC R0, c[0x0][0x360] ;  /* 0x0000d800ff007b82 */ /* 0x000e240000000800 */
[----:B0-----:R-:W-:-:S05]  /*0050*/  IMAD R5, R0, UR4, R5 ;  /* 0x0000000400057c24 */ /* 0x001fca000f8e0205 */
[----:B-1----:R-:W-:-:S13]  /*0060*/  ISETP.GE.AND P0, PT, R5, UR5, PT ;  /* 0x0000000505007c0c */ /* 0x002fda000bf06270 */
[----:B------:R-:W-:Y:S05]  /*0070*/  @P0 EXIT ;  /* 0x000000000000094d */ /* 0x000fea0003800000 */
[----:B------:R-:W0:Y:S01]  /*0080*/  LDC.64 R2, c[0x0][0x380] ;  /* 0x0000e000ff027b82 */ /* 0x000e220000000a00 */
[----:B------:R-:W1:Y:S01]  /*0090*/  LDCU.64 UR4, c[0x0][0x358] ;  /* 0x00006b00ff0477ac */ /* 0x000e620008000a00 */
[----:B0-----:R-:W-:-:S05]  /*00a0*/  IMAD.WIDE R2, R5, 0x8, R2 ;  /* 0x0000000805027825 */ /* 0x001fca00078e0202 */
[----:B-1----:R-:W2:Y:S01]  /*00b0*/  LDG.E.64 R20, desc[UR4][R2.64] ;  /* 0x0000000402147981 */ /* 0x002ea2000c1e1b00 */
[----:B------:R-:W-:Y:S01]  /*00c0*/  BSSY.RECONVERGENT B0, `(.L_x_12) ;  /* 0x000000a000007945 */ /* 0x000fe20003800200 */
[----:B--2---:R-:W-:-:S14]  /*00d0*/  DSETP.NEU.AND P0, PT, R20, RZ, PT ;  /* 0x000000ff1400722a */ /* 0x004fdc0003f0d000 */
[----:B------:R-:W-:Y:S01]  /*00e0*/  @!P0 CS2R R4, SRZ ;  /* 0x0000000000048805 */ /* 0x000fe2000001ff00 */
[----:B------:R-:W-:Y:S06]  /*00f0*/  @!P0 BRA `(.L_x_13) ;  /* 0x0000000000188947 */ /* 0x000fec0003800000 */
[----:B------:R-:W-:Y:S01]  /*0100*/  DADD R4, -RZ, |R20| ;  /* 0x00000000ff047229 */ /* 0x000fe20000000514 */
[----:B------:R-:W-:Y:S02]  /*0110*/  ISETP.GE.AND P0, PT, R21, RZ, PT ;  /* 0x000000ff1500720c */ /* 0x000fe40003f06270 */
[----:B------:R-:W-:-:S11]  /*0120*/  MOV R0, 0x140 ;  /* 0x0000014000007802 */ /* 0x000fd60000000f00 */
[----:B------:R-:W-:Y:S05]  /*0130*/  CALL.REL.NOINC `($_Z19pow3By2Evals_kernelPdi$__internal_accurate_pow) ;  /* 0x0000000000507944 */ /* 0x000fea0003c00000 */
[----:B------:R-:W-:Y:S02]  /*0140*/  FSEL R4, R6, RZ, P0 ;  /* 0x000000ff06047208 */ /* 0x000fe40000000000 */
[----:B------:R-:W-:-:S07]  /*0150*/  FSEL R5, R7, -QNAN , P0 ;  /* 0xfff8000007057808 */ /* 0x000fce0000000000 */
.L_x_13:
[----:B------:R-:W-:Y:S05]  /*0160*/  BSYNC.RECONVERGENT B0 ;  /* 0x0000000000007941 */ /* 0x000fea0003800200 */
.L_x_12:
[C---:B------:R-:W-:Y:S01]  /*0170*/  DADD R6, R20.reuse, 1.5 ;  /* 0x3ff8000014067429 */ /* 0x040fe20000000000 */
[----:B------:R-:W-:Y:S01]  /*0180*/  BSSY.RECONVERGENT B0, `(.L_x_14) ;  /* 0x000000b000007945 */ /* 0x000fe20003800200 */
[----:B------:R-:W-:-:S08]  /*0190*/  DSETP.NEU.AND P0, PT, R20, 1, PT ;  /* 0x3ff000001400742a */ /* 0x000fd00003f0d000 */
[----:B------:R-:W-:-:S04]  /*01a0*/  LOP3.LUT R6, R7, 0x7ff00000, RZ, 0xc0, !PT ;  /* 0x7ff0000007067812 */ /* 0x000fc800078ec0ff */
[----:B------:R-:W-:-:S13]  /*01b0*/  ISETP.NE.AND P1, PT, R6, 0x7ff00000, PT ;  /* 0x7ff000000600780c */ /* 0x000fda0003f25270 */
[----:B------:R-:W-:Y:S05]  /*01c0*/  @P1 BRA `(.L_x_15) ;  /* 0x0000000000181947 */ /* 0x000fea0003800000 */
[----:B------:R-:W-:-:S14]  /*01d0*/  DSETP.NAN.AND P1, PT, R20, R20, PT ;  /* 0x000000141400722a */ /* 0x000fdc0003f28000 */
[----:B------:R-:W-:Y:S01]  /*01e0*/  @P1 DADD R4, R20, 1.5 ;  /* 0x3ff8000014041429 */ /* 0x000fe20000000000 */
[----:B------:R-:W-:Y:S10]  /*01f0*/  @P1 BRA `(.L_x_15) ;  /* 0x00000000000c1947 */ /* 0x000ff40003800000 */
[----:B------:R-:W-:-:S14]  /*0200*/  DSETP.NEU.AND P1, PT, |R20|, +INF , PT ;  /* 0x7ff000001400742a */ /* 0x000fdc0003f2d200 */
[----:B------:R-:W-:Y:S02]  /*0210*/  @!P1 IMAD.MOV.U32 R4, RZ, RZ, 0x0 ;  /* 0x00000000ff049424 */ /* 0x000fe400078e00ff */
[----:B------:R-:W-:-:S07]  /*0220*/  @!P1 IMAD.MOV.U32 R5, RZ, RZ, 0x7ff00000 ;  /* 0x7ff00000ff059424 */ /* 0x000fce00078e00ff */
.L_x_15:
[----:B------:R-:W-:Y:S05]  /*0230*/  BSYNC.RECONVERGENT B0 ;  /* 0x0000000000007941 */ /* 0x000fea0003800200 */
.L_x_14:
[----:B------:R-:W-:Y:S02]  /*0240*/  FSEL R4, R4, RZ, P0 ;  /* 0x000000ff04047208 */ /* 0x000fe40000000000 */
[----:B------:R-:W-:-:S05]  /*0250*/  FSEL R5, R5, 1.875, P0 ;  /* 0x3ff0000005057808 */ /* 0x000fca0000000000 */
[----:B------:R-:W-:Y:S01]  /*0260*/  STG.E.64 desc[UR4][R2.64], R4 ;  /* 0x0000000402007986 */ /* 0x000fe2000c101b04 */
[----:B------:R-:W-:Y:S05]  /*0270*/  EXIT ;  /* 0x000000000000794d */ /* 0x000fea0003800000 */
        .type           $_Z19pow3By2Evals_kernelPdi$__internal_accurate_pow,@function
        .size           $_Z19pow3By2Evals_kernelPdi$__internal_accurate_pow,(.L_x_59 - $_Z19pow3By2Evals_kernelPdi$__internal_accurate_pow)
$_Z19pow3By2Evals_kernelPdi$__internal_accurate_pow:
[----:B------:R-:W-:Y:S01]  /*0280*/  ISETP.GT.U32.AND P1, PT, R5, 0xfffff, PT ;  /* 0x000fffff0500780c */ /* 0x000fe20003f24070 */
[----:B------:R-:W-:Y:S01]  /*0290*/  IMAD.MOV.U32 R6, RZ, RZ, R5 ;  /* 0x000000ffff067224 */ /* 0x000fe200078e0005 */
[----:B------:R-:W-:Y:S01]  /*02a0*/  MOV R16, 0x41ad3b5a ;  /* 0x41ad3b5a00107802 */ /* 0x000fe20000000f00 */
[----:B------:R-:W-:Y:S01]  /*02b0*/  IMAD.MOV.U32 R12, RZ, RZ, RZ ;  /* 0x000000ffff0c7224 */ /* 0x000fe200078e00ff */
[----:B------:R-:W-:Y:S01]  /*02c0*/  UMOV UR6, 0x7d2cafe2 ;  /* 0x7d2cafe200067882 */ /* 0x000fe20000000000 */
[----:B------:R-:W-:Y:S01]  /*02d0*/  IMAD.MOV.U32 R17, RZ, RZ, 0x3ed0f5d2 ;  /* 0x3ed0f5d2ff117424 */ /* 0x000fe200078e00ff */
[----:B------:R-:W-:Y:S01]  /*02e0*/  UMOV UR7, 0x3eb0f5ff ;  /* 0x3eb0f5ff00077882 */ /* 0x000fe20000000000 */
[----:B------:R-:W-:Y:S01]  /*02f0*/  UMOV UR8, 0x3b39803f ;  /* 0x3b39803f00087882 */ /* 0x000fe20000000000 */
[----:B------:R-:W-:-:S05]  /*0300*/  UMOV UR9, 0x3c7abc9e ;  /* 0x3c7abc9e00097882 */ /* 0x000fca0000000000 */
[----:B------:R-:W-:-:S10]  /*0310*/  @!P1 DMUL R22, R4, 1.80143985094819840000e+16 ;  /* 0x4350000004169828 */ /* 0x000fd40000000000 */
[----:B------:R-:W-:Y:S02]  /*0320*/  @!P1 IMAD.MOV.U32 R6, RZ, RZ, R23 ;  /* 0x000000ffff069224 */ /* 0x000fe400078e0017 */
[----:B------:R-:W-:-:S03]  /*0330*/  @!P1 IMAD.MOV.U32 R4, RZ, RZ, R22 ;  /* 0x000000ffff049224 */ /* 0x000fc600078e0016 */
[----:B------:R-:W-:Y:S01]  /*0340*/  LOP3.LUT R6, R6, 0x800fffff, RZ, 0xc0, !PT ;  /* 0x800fffff06067812 */ /* 0x000fe200078ec0ff */
[----:B------:R-:W-:Y:S01]  /*0350*/  IMAD.MOV.U32 R10, RZ, RZ, R4 ;  /* 0x000000ffff0a7224 */ /* 0x000fe200078e0004 */
[----:B------:R-:W-:Y:S02]  /*0360*/  SHF.R.U32.HI R4, RZ, 0x14, R5 ;  /* 0x00000014ff047819 */ /* 0x000fe40000011605 */
[----:B------:R-:W-:Y:S02]  /*0370*/  LOP3.LUT R11, R6, 0x3ff00000, RZ, 0xfc, !PT ;  /* 0x3ff00000060b7812 */ /* 0x000fe400078efcff */
[----:B------:R-:W-:Y:S02]  /*0380*/  @!P1 LEA.HI R4, R23, 0xffffffca, RZ, 0xc ;  /* 0xffffffca17049811 */ /* 0x000fe400078f60ff */
[----:B------:R-:W-:-:S03]  /*0390*/  ISETP.GE.U32.AND P2, PT, R11, 0x3ff6a09f, PT ;  /* 0x3ff6a09f0b00780c */ /* 0x000fc60003f46070 */
[----:B------:R-:W-:-:S10]  /*03a0*/  VIADD R5, R4, 0xfffffc01 ;  /* 0xfffffc0104057836 */ /* 0x000fd40000000000 */
[----:B------:R-:W-:Y:S02]  /*03b0*/  @P2 VIADD R7, R11, 0xfff00000 ;  /* 0xfff000000b072836 */ /* 0x000fe40000000000 */
[----:B------:R-:W-:Y:S02]  /*03c0*/  @P2 VIADD R5, R4, 0xfffffc02 ;  /* 0xfffffc0204052836 */ /* 0x000fe40000000000 */
[----:B------:R-:W-:-:S03]  /*03d0*/  @P2 IMAD.MOV.U32 R11, RZ, RZ, R7 ;  /* 0x000000ffff0b2224 */ /* 0x000fc600078e0007 */
[----:B------:R-:W-:Y:S01]  /*03e0*/  LOP3.LUT R4, R5, 0x80000000, RZ, 0x3c, !PT ;  /* 0x8000000005047812 */ /* 0x000fe200078e3cff */
[----:B------:R-:W-:Y:S02]  /*03f0*/  IMAD.MOV.U32 R5, RZ, RZ, 0x43300000 ;  /* 0x43300000ff057424 */ /* 0x000fe400078e00ff */
[C---:B------:R-:W-:Y:S02]  /*0400*/  DADD R8, R10.reuse, 1 ;  /* 0x3ff000000a087429 */ /* 0x040fe40000000000 */
[----:B------:R-:W-:-:S04]  /*0410*/  DADD R10, R10, -1 ;  /* 0xbff000000a0a7429 */ /* 0x000fc80000000000 */
[----:B------:R-:W0:Y:S02]  /*0420*/  MUFU.RCP64H R13, R9 ;  /* 0x00000009000d7308 */ /* 0x000e240000001800 */
[----:B0-----:R-:W-:-:S08]  /*0430*/  DFMA R6, -R8, R12, 1 ;  /* 0x3ff000000806742b */ /* 0x001fd0000000010c */
[----:B------:R-:W-:-:S08]  /*0440*/  DFMA R6, R6, R6, R6 ;  /* 0x000000060606722b */ /* 0x000fd00000000006 */
[----:B------:R-:W-:-:S08]  /*0450*/  DFMA R12, R12, R6, R12 ;  /* 0x000000060c0c722b */ /* 0x000fd0000000000c */
[----:B------:R-:W-:-:S08]  /*0460*/  DMUL R6, R10, R12 ;  /* 0x0000000c0a067228 */ /* 0x000fd00000000000 */
[----:B------:R-:W-:-:S08]  /*0470*/  DFMA R6, R10, R12, R6 ;  /* 0x0000000c0a06722b */ /* 0x000fd00000000006 */
[----:B------:R-:W-:Y:S02]  /*0480*/  DMUL R14, R6, R6 ;  /* 0x00000006060e7228 */ /* 0x000fe40000000000 */
[----:B------:R-:W-:-:S06]  /*0490*/  DADD R18, R10, -R6 ;  /* 0x000000000a127229 */ /* 0x000fcc0000000806 */
[----:B------:R-:W-:Y:S01]  /*04a0*/  DFMA R8, R14, UR6, R16 ;  /* 0x000000060e087c2b */ /* 0x000fe20008000010 */
[----:B------:R-:W-:Y:S01]  /*04b0*/  UMOV UR6, 0x75488a3f ;  /* 0x75488a3f00067882 */ /* 0x000fe20000000000 */
[----:B------:R-:W-:Y:S01]  /*04c0*/  UMOV UR7, 0x3ef3b20a ;  /* 0x3ef3b20a00077882 */ /* 0x000fe20000000000 */
[----:B------:R-:W-:-:S05]  /*04d0*/  DADD R18, R18, R18 ;  /* 0x0000000012127229 */ /* 0x000fca0000000012 */
[----:B------:R-:W-:Y:S01]  /*04e0*/  DFMA R8, R14, R8, UR6 ;  /* 0x000000060e087e2b */ /* 0x000fe20008000008 */
[----:B------:R-:W-:Y:S01]  /*04f0*/  UMOV UR6, 0xe4faecd5 ;  /* 0xe4faecd500067882 */ /* 0x000fe20000000000 */
[----:B------:R-:W-:Y:S01]  /*0500*/  UMOV UR7, 0x3f1745cd ;  /* 0x3f1745cd00077882 */ /* 0x000fe20000000000 */
[-C--:B------:R-:W-:Y:S02]  /*0510*/  DFMA R18, R10, -R6.reuse, R18 ;  /* 0x800000060a12722b */ /* 0x080fe40000000012 */
[----:B------:R-:W-:-:S03]  /*0520*/  DMUL R10, R6, R6 ;  /* 0x00000006060a7228 */ /* 0x000fc60000000000 */
[----:B------:R-:W-:Y:S01]  /*0530*/  DFMA R8, R14, R8, UR6 ;  /* 0x000000060e087e2b */ /* 0x000fe20008000008 */
[----:B------:R-:W-:Y:S01]  /*0540*/  UMOV UR6, 0x258a578b ;  /* 0x258a578b00067882 */ /* 0x000fe20000000000 */
[----:B------:R-:W-:Y:S01]  /*0550*/  UMOV UR7, 0x3f3c71c7 ;  /* 0x3f3c71c700077882 */ /* 0x000fe20000000000 */
[----:B------:R-:W-:-:S05]  /*0560*/  DMUL R12, R12, R18 ;  /* 0x000000120c0c7228 */ /* 0x000fca0000000000 */
[----:B------:R-:W-:Y:S01]  /*0570*/  DFMA R8, R14, R8, UR6 ;  /* 0x000000060e087e2b */ /* 0x000fe20008000008 */
[----:B------:R-:W-:Y:S01]  /*0580*/  UMOV UR6, 0x9242b910 ;  /* 0x9242b91000067882 */ /* 0x000fe20000000000 */
[----:B------:R-:W-:-:S06]  /*0590*/  UMOV UR7, 0x3f624924 ;  /* 0x3f62492400077882 */ /* 0x000fcc0000000000 */
[----:B------:R-:W-:Y:S01]  /*05a0*/  DFMA R8, R14, R8, UR6 ;  /* 0x000000060e087e2b */ /* 0x000fe20008000008 */
[----:B------:R-:W-:Y:S01]  /*05b0*/  UMOV UR6, 0x99999dfb ;  /* 0x99999dfb00067882 */ /* 0x000fe20000000000 */
[----:B------:R-:W-:-:S06]  /*05c0*/  UMOV UR7, 0x3f899999 ;  /* 0x3f89999900077882 */ /* 0x000fcc0000000000 */
[----:B------:R-:W-:Y:S01]  /*05d0*/  DFMA R16, R14, R8, UR6 ;  /* 0x000000060e107e2b */ /* 0x000fe20008000008 */
[----:B------:R-:W-:Y:S01]  /*05e0*/  UMOV UR6, 0x55555555 ;  /* 0x5555555500067882 */ /* 0x000fe20000000000 */
[----:B------:R-:W-:-:S06]  /*05f0*/  UMOV UR7, 0x3fb55555 ;  /* 0x3fb5555500077882 */ /* 0x000fcc0000000000 */
[----:B------:R-:W-:-:S08]  /*0600*/  DFMA R8, R14, R16, UR6 ;  /* 0x000000060e087e2b */ /* 0x000fd00008000010 */
[----:B------:R-:W-:Y:S01]  /*0610*/  DADD R24, -R8, UR6 ;  /* 0x0000000608187e29 */ /* 0x000fe20008000100 */
[----:B------:R-:W-:Y:S01]  /*0620*/  UMOV UR6, 0xb9e7b0 ;  /* 0x00b9e7b000067882 */ /* 0x000fe20000000000 */
[----:B------:R-:W-:-:S06]  /*0630*/  UMOV UR7, 0x3c46a4cb ;  /* 0x3c46a4cb00077882 */ /* 0x000fcc0000000000 */
[----:B------:R-:W-:Y:S02]  /*0640*/  DFMA R18, R14, R16, R24 ;  /* 0x000000100e12722b */ /* 0x000fe40000000018 */
[C---:B------:R-:W-:Y:S01]  /*0650*/  DMUL R14, R6.reuse, R10 ;  /* 0x0000000a060e7228 */ /* 0x040fe20000000000 */
[----:B------:R-:W-:Y:S01]  /*0660*/  VIADD R17, R13, 0x100000 ;  /* 0x001000000d117836 */ /* 0x000fe20000000000 */
[----:B------:R-:W-:Y:S01]  /*0670*/  DFMA R24, R6, R6, -R10 ;  /* 0x000000060618722b */ /* 0x000fe2000000080a */
[----:B------:R-:W-:-:S03]  /*0680*/  IMAD.MOV.U32 R16, RZ, RZ, R12 ;  /* 0x000000ffff107224 */ /* 0x000fc600078e000c */
[----:B------:R-:W-:Y:S01]  /*0690*/  DADD R18, R18, -UR6 ;  /* 0x8000000612127e29 */ /* 0x000fe20008000000 */
[----:B------:R-:W-:Y:S01]  /*06a0*/  UMOV UR6, 0x80000000 ;  /* 0x8000000000067882 */ /* 0x000fe20000000000 */
[C---:B------:R-:W-:Y:S01]  /*06b0*/  DFMA R26, R6.reuse, R10, -R14 ;  /* 0x0000000a061a722b */ /* 0x040fe2000000080e */
[----:B------:R-:W-:Y:S01]  /*06c0*/  UMOV UR7, 0x43300000 ;  /* 0x4330000000077882 */ /* 0x000fe20000000000 */
[----:B------:R-:W-:-:S04]  /*06d0*/  DFMA R24, R6, R16, R24 ;  /* 0x000000100618722b */ /* 0x000fc80000000018 */
[----:B------:R-:W-:Y:S02]  /*06e0*/  DADD R16, R8, R18 ;  /* 0x0000000008107229 */ /* 0x000fe40000000012 */
[----:B------:R-:W-:-:S06]  /*06f0*/  DFMA R26, R12, R10, R26 ;  /* 0x0000000a0c1a722b */ /* 0x000fcc000000001a */
[----:B------:R-:W-:Y:S02]  /*0700*/  DMUL R10, R16, R14 ;  /* 0x0000000e100a7228 */ /* 0x000fe40000000000 */
[----:B------:R-:W-:Y:S02]  /*0710*/  DFMA R24, R6, R24, R26 ;  /* 0x000000180618722b */ /* 0x000fe4000000001a */
[----:B------:R-:W-:-:S04]  /*0720*/  DADD R26, R8, -R16 ;  /* 0x00000000081a7229 */ /* 0x000fc80000000810 */
[----:B------:R-:W-:-:S04]  /*0730*/  DFMA R8, R16, R14, -R10 ;  /* 0x0000000e1008722b */ /* 0x000fc8000000080a */
[----:B------:R-:W-:-:S04]  /*0740*/  DADD R26, R18, R26 ;  /* 0x00000000121a7229 */ /* 0x000fc8000000001a */
[----:B------:R-:W-:-:S08]  /*0750*/  DFMA R8, R16, R24, R8 ;  /* 0x000000181008722b */ /* 0x000fd00000000008 */
[----:B------:R-:W-:-:S08]  /*0760*/  DFMA R26, R26, R14, R8 ;  /* 0x0000000e1a1a722b */ /* 0x000fd00000000008 */
[----:B------:R-:W-:-:S08]  /*0770*/  DADD R14, R10, R26 ;  /* 0x000000000a0e7229 */ /* 0x000fd0000000001a */
[--C-:B------:R-:W-:Y:S02]  /*0780*/  DADD R8, R6, R14.reuse ;  /* 0x0000000006087229 */ /* 0x100fe4000000000e */
[----:B------:R-:W-:-:S06]  /*0790*/  DADD R10, R10, -R14 ;  /* 0x000000000a0a7229 */ /* 0x000fcc000000080e */
[----:B------:R-:W-:Y:S02]  /*07a0*/  DADD R6, R6, -R8 ;  /* 0x0000000006067229 */ /* 0x000fe40000000808 */
[----:B------:R-:W-:-:S06]  /*07b0*/  DADD R10, R26, R10 ;  /* 0x000000001a0a7229 */ /* 0x000fcc000000000a */
[----:B------:R-:W-:-:S08]  /*07c0*/  DADD R6, R14, R6 ;  /* 0x000000000e067229 */ /* 0x000fd00000000006 */
[----:B------:R-:W-:-:S08]  /*07d0*/  DADD R6, R10, R6 ;  /* 0x000000000a067229 */ /* 0x000fd00000000006 */
[----:B------:R-:W-:Y:S02]  /*07e0*/  DADD R6, R12, R6 ;  /* 0x000000000c067229 */ /* 0x000fe40000000006 */
[----:B------:R-:W-:Y:S01]  /*07f0*/  DADD R12, R4, -UR6 ;  /* 0x80000006040c7e29 */ /* 0x000fe20008000000 */
[----:B------:R-:W-:Y:S01]  /*0800*/  UMOV UR6, 0xfefa39ef ;  /* 0xfefa39ef00067882 */ /* 0x000fe20000000000 */
[----:B------:R-:W-:-:S04]  /*0810*/  UMOV UR7, 0x3fe62e42 ;  /* 0x3fe62e4200077882 */ /* 0x000fc80000000000 */
[----:B------:R-:W-:-:S08]  /*0820*/  DADD R10, R8, R6 ;  /* 0x00000000080a7229 */ /* 0x000fd00000000006 */
[--C-:B------:R-:W-:Y:S02]  /*0830*/  DFMA R4, R12, UR6, R10.reuse ;  /* 0x000000060c047c2b */ /* 0x100fe4000800000a */
[----:B------:R-:W-:-:S06]  /*0840*/  DADD R8, R8, -R10 ;  /* 0x0000000008087229 */ /* 0x000fcc000000080a */
[----:B------:R-:W-:Y:S02]  /*0850*/  DFMA R14, R12, -UR6, R4 ;  /* 0x800000060c0e7c2b */ /* 0x000fe40008000004 */
[----:B------:R-:W-:-:S06]  /*0860*/  DADD R8, R6, R8 ;  /* 0x0000000006087229 */ /* 0x000fcc0000000008 */
[----:B------:R-:W-:-:S08]  /*0870*/  DADD R14, -R10, R14 ;  /* 0x000000000a0e7229 */ /* 0x000fd0000000010e */
[----:B------:R-:W-:-:S08]  /*0880*/  DADD R8, R8, -R14 ;  /* 0x0000000008087229 */ /* 0x000fd0000000080e */
[----:B------:R-:W-:-:S08]  /*0890*/  DFMA R8, R12, UR8, R8 ;  /* 0x000000080c087c2b */ /* 0x000fd00008000008 */
[----:B------:R-:W-:-:S08]  /*08a0*/  DADD R6, R4, R8 ;  /* 0x0000000004067229 */ /* 0x000fd00000000008 */
[----:B------:R-:W-:Y:S02]  /*08b0*/  DADD R10, R4, -R6 ;  /* 0x00000000040a7229 */ /* 0x000fe40000000806 */
[----:B------:R-:W-:-:S06]  /*08c0*/  DMUL R4, R6, 1.5 ;  /* 0x3ff8000006047828 */ /* 0x000fcc0000000000 */
[----:B------:R-:W-:Y:S02]  /*08d0*/  DADD R10, R8, R10 ;  /* 0x00000000080a7229 */ /* 0x000fe4000000000a */
[----:B------:R-:W-:Y:S01]  /*08e0*/  DFMA R6, R6, 1.5, -R4 ;  /* 0x3ff800000606782b */ /* 0x000fe20000000804 */
[----:B------:R-:W-:Y:S01]  /*08f0*/  MOV R8, 0x652b82fe ;  /* 0x652b82fe00087802 */ /* 0x000fe20000000f00 */
[----:B------:R-:W-:-:S06]  /*0900*/  IMAD.MOV.U32 R9, RZ, RZ, 0x3ff71547 ;  /* 0x3ff71547ff097424 */ /* 0x000fcc00078e00ff */
[----:B------:R-:W-:-:S08]  /*0910*/  DFMA R10, R10, 1.5, R6 ;  /* 0x3ff800000a0a782b */ /* 0x000fd00000000006 */
[----:B------:R-:W-:-:S08]  /*0920*/  DADD R6, R4, R10 ;  /* 0x0000000004067229 */ /* 0x000fd0000000000a */
[----:B------:R-:W-:Y:S02]  /*0930*/  DFMA R8, R6, R8, 6.75539944105574400000e+15 ;  /* 0x433800000608742b */ /* 0x000fe40000000008 */
[----:B------:R-:W-:Y:S01]  /*0940*/  FSETP.GEU.AND P1, PT, |R7|, 4.1917929649353027344, PT ;  /* 0x4086232b0700780b */ /* 0x000fe20003f2e200 */
[----:B------:R-:W-:-:S05]  /*0950*/  DADD R4, R4, -R6 ;  /* 0x0000000004047229 */ /* 0x000fca0000000806 */
[----:B------:R-:W-:-:S03]  /*0960*/  DADD R12, R8, -6.75539944105574400000e+15 ;  /* 0xc3380000080c7429 */ /* 0x000fc60000000000 */
[----:B------:R-:W-:-:S05]  /*0970*/  DADD R10, R10, R4 ;  /* 0x000000000a0a7229 */ /* 0x000fca0000000004 */
[----:B------:R-:W-:Y:S01]  /*0980*/  DFMA R14, R12, -UR6, R6 ;  /* 0x800000060c0e7c2b */ /* 0x000fe20008000006 */
[----:B------:R-:W-:Y:S01]  /*0990*/  UMOV UR6, 0x3b39803f ;  /* 0x3b39803f00067882 */ /* 0x000fe20000000000 */
[----:B------:R-:W-:-:S06]  /*09a0*/  UMOV UR7, 0x3c7abc9e ;  /* 0x3c7abc9e00077882 */ /* 0x000fcc0000000000 */
[----:B------:R-:W-:Y:S01]  /*09b0*/  DFMA R12, R12, -UR6, R14 ;  /* 0x800000060c0c7c2b */ /* 0x000fe2000800000e */
[----:B------:R-:W-:Y:S01]  /*09c0*/  UMOV UR6, 0x69ce2bdf ;  /* 0x69ce2bdf00067882 */ /* 0x000fe20000000000 */
[----:B------:R-:W-:Y:S01]  /*09d0*/  IMAD.MOV.U32 R14, RZ, RZ, -0x35dec16 ;  /* 0xfca213eaff0e7424 */ /* 0x000fe200078e00ff */
[----:B------:R-:W-:Y:S01]  /*09e0*/  UMOV UR7, 0x3e5ade15 ;  /* 0x3e5ade1500077882 */ /* 0x000fe20000000000 */
[----:B------:R-:W-:-:S06]  /*09f0*/  IMAD.MOV.U32 R15, RZ, RZ, 0x3e928af3 ;  /* 0x3e928af3ff0f7424 */ /* 0x000fcc00078e00ff */
[----:B------:R-:W-:Y:S01]  /*0a00*/  DFMA R14, R12, UR6, R14 ;  /* 0x000000060c0e7c2b */ /* 0x000fe2000800000e */
        /* <DEDUP_REMOVED lines=24> */
[----:B------:R-:W-:-:S08]  /*0b90*/  DFMA R14, R12, R14, 1 ;  /* 0x3ff000000c0e742b */ /* 0x000fd0000000000e */
[----:B------:R-:W-:-:S10]  /*0ba0*/  DFMA R12, R12, R14, 1 ;  /* 0x3ff000000c0c742b */ /* 0x000fd4000000000e */
[----:B------:R-:W-:Y:S02]  /*0bb0*/  IMAD R5, R8, 0x100000, R13 ;  /* 0x0010000008057824 */ /* 0x000fe400078e020d */
[----:B------:R-:W-:Y:S01]  /*0bc0*/  IMAD.MOV.U32 R4, RZ, RZ, R12 ;  /* 0x000000ffff047224 */ /* 0x000fe200078e000c */
[----:B------:R-:W-:Y:S06]  /*0bd0*/  @!P1 BRA `(.L_x_16) ;  /* 0x0000000000309947 */ /* 0x000fec0003800000 */
[----:B------:R-:W-:Y:S01]  /*0be0*/  FSETP.GEU.AND P2, PT, |R7|, 4.2275390625, PT ;  /* 0x408748000700780b */ /* 0x000fe20003f4e200 */
[C---:B------:R-:W-:Y:S02]  /*0bf0*/  DADD R14, R6.reuse, +INF ;  /* 0x7ff00000060e7429 */ /* 0x040fe40000000000 */
[----:B------:R-:W-:-:S08]  /*0c00*/  DSETP.GEU.AND P1, PT, R6, RZ, PT ;  /* 0x000000ff0600722a */ /* 0x000fd00003f2e000 */
[----:B------:R-:W-:Y:S02]  /*0c10*/  FSEL R5, R15, RZ, P1 ;  /* 0x000000ff0f057208 */ /* 0x000fe40000800000 */
[----:B------:R-:W-:-:S04]  /*0c20*/  @!P2 LEA.HI R4, R8, R8, RZ, 0x1 ;  /* 0x000000080804a211 */ /* 0x000fc800078f08ff */
[----:B------:R-:W-:Y:S02]  /*0c30*/  @!P2 SHF.R.S32.HI R7, RZ, 0x1, R4 ;  /* 0x00000001ff07a819 */ /* 0x000fe40000011404 */
[----:B------:R-:W-:Y:S02]  /*0c40*/  FSEL R4, R14, RZ, P1 ;  /* 0x000000ff0e047208 */ /* 0x000fe40000800000 */
[----:B------:R-:W-:Y:S01]  /*0c50*/  @!P2 IADD3 R6, PT, PT, R8, -R7, RZ ;  /* 0x800000070806a210 */ /* 0x000fe20007ffe0ff */
[----:B------:R-:W-:-:S03]  /*0c60*/  @!P2 IMAD R13, R7, 0x100000, R13 ;  /* 0x00100000070da824 */ /* 0x000fc600078e020d */
[----:B------:R-:W-:Y:S01]  /*0c70*/  @!P2 LEA R7, R6, 0x3ff00000, 0x14 ;  /* 0x3ff000000607a811 */ /* 0x000fe200078ea0ff */
[----:B------:R-:W-:-:S06]  /*0c80*/  @!P2 IMAD.MOV.U32 R6, RZ, RZ, RZ ;  /* 0x000000ffff06a224 */ /* 0x000fcc00078e00ff */
[----:B------:R-:W-:-:S11]  /*0c90*/  @!P2 DMUL R4, R12, R6 ;  /* 0x000000060c04a228 */ /* 0x000fd60000000000 */
.L_x_16:
[----:B------:R-:W-:Y:S02]  /*0ca0*/  DFMA R6, R10, R4, R4 ;  /* 0x000000040a06722b */ /* 0x000fe40000000004 */
[----:B------:R-:W-:-:S08]  /*0cb0*/  DSETP.NEU.AND P1, PT, |R4|, +INF , PT ;  /* 0x7ff000000400742a */ /* 0x000fd00003f2d200 */
[----:B------:R-:W-:Y:S01]  /*0cc0*/  FSEL R6, R4, R6, !P1 ;  /* 0x0000000604067208 */ /* 0x000fe20004800000 */
[----:B------:R-:W-:Y:S01]  /*0cd0*/  IMAD.MOV.U32 R4, RZ, RZ, R0 ;  /* 0x000000ffff047224 */ /* 0x000fe200078e0000 */
[----:B------:R-:W-:Y:S01]  /*0ce0*/  FSEL R7, R5, R7, !P1 ;  /* 0x0000000705077208 */ /* 0x000fe20004800000 */
[----:B------:R-:W-:-:S04]  /*0cf0*/  IMAD.MOV.U32 R5, RZ, RZ, 0x0 ;  /* 0x00000000ff057424 */ /* 0x000fc800078e00ff */
[----:B------:R-:W-:Y:S05]  /*0d00*/  RET.REL.NODEC R4 `(_Z19pow3By2Evals_kernelPdi) ;  /* 0xfffffff004bc7950 */ /* 0x000fea0003c3ffff */
.L_x_17:
        /* <DEDUP_REMOVED lines=15> */
.L_x_59:


//--------------------- .text._Z25fill_iter_mat_Vals_kernelPdS_i --------------------------
	.section	.text._Z25fill_iter_mat_Vals_kernelPdS_i,"ax",@progbits
	.align	128
        .global         _Z25fill_iter_mat_Vals_kernelPdS_i
        .type           _Z25fill_iter_mat_Vals_kernelPdS_i,@function
        .size           _Z25fill_iter_mat_Vals_kernelPdS_i,(.L_x_68 - _Z25fill_iter_mat_Vals_kernelPdS_i)
        .other          _Z25fill_iter_mat_Vals_kernelPdS_i,@"STO_CUDA_ENTRY STV_DEFAULT"
_Z25fill_iter_mat_Vals_kernelPdS_i:
.text._Z25fill_iter_mat_Vals_kernelPdS_i:
        /* <DEDUP_REMOVED lines=9> */
[----:B------:R-:W1:Y:S07]  /*0090*/  LDCU.64 UR4, c[0x0][0x358] ;  /* 0x00006b00ff0477ac */ /* 0x000e6e0008000a00 */
[----:B------:R-:W2:Y:S01]  /*00a0*/  LDC.64 R4, c[0x0][0x388] ;  /* 0x0000e200ff047b82 */ /* 0x000ea20000000a00 */
[----:B0-----:R-:W-:-:S06]  /*00b0*/  IMAD.WIDE R2, R7, 0x8, R2 ;  /* 0x0000000807027825 */ /* 0x001fcc00078e0202 */
[----:B-1----:R-:W3:Y:S01]  /*00c0*/  LDG.E.64 R2, desc[UR4][R2.64] ;  /* 0x0000000402027981 */ /* 0x002ee2000c1e1b00 */
[----:B------:R-:W-:-:S05]  /*00d0*/  SHF.L.U32 R7, R7, 0x2, RZ ;  /* 0x0000000207077819 */ /* 0x000fca00000006ff */
[----:B--2---:R-:W-:-:S05]  /*00e0*/  IMAD.WIDE R4, R7, 0x8, R4 ;  /* 0x0000000807047825 */ /* 0x004fca00078e0204 */
[----:B---3--:R-:W-:Y:S01]  /*00f0*/  STG.E.64 desc[UR4][R4.64], R2 ;  /* 0x0000000204007986 */ /* 0x008fe2000c101b04 */
[----:B------:R-:W-:Y:S05]  /*0100*/  EXIT ;  /* 0x000000000000794d */ /* 0x000fea0003800000 */
.L_x_18:
        /* <DEDUP_REMOVED lines=15> */
.L_x_68:


//--------------------- .text._Z20genInvEvalMat_kernelPdS_iiS_d --------------------------
	.section	.text._Z20genInvEvalMat_kernelPdS_iiS_d,"ax",@progbits
	.align	128
        .global         _Z20genInvEvalMat_kernelPdS_iiS_d
        .type           _Z20genInvEvalMat_kernelPdS_iiS_d,@function
        .size           _Z20genInvEvalMat_kernelPdS_iiS_d,(.L_x_60 - _Z20genInvEvalMat_kernelPdS_iiS_d)
        .other          _Z20genInvEvalMat_kernelPdS_iiS_d,@"STO_CUDA_ENTRY STV_DEFAULT"
_Z20genInvEvalMat_kernelPdS_iiS_d:
.text._Z20genInvEvalMat_kernelPdS_iiS_d:
[----:B------:R-:W-:Y:S01]  /*0000*/  LDC R1, c[0x0][0x37c] ;  /* 0x0000df00ff017b82 */ /* 0x000fe20000000800 */
[----:B------:R-:W0:Y:S07]  /*0010*/  S2R R0, SR_TID.X ;  /* 0x0000000000007919 */ /* 0x000e2e0000002100 */
[----:B------:R-:W0:Y:S08]  /*0020*/  S2UR UR4, SR_CTAID.X ;  /* 0x00000000000479c3 */ /* 0x000e300000002500 */
[----:B------:R-:W0:Y:S08]  /*0030*/  LDC R5, c[0x0][0x360] ;  /* 0x0000d800ff057b82 */ /* 0x000e300000000800 */
[----:B------:R-:W1:Y:S01]  /*0040*/  LDC.64 R2, c[0x0][0x390] ;  /* 0x0000e400ff027b82 */ /* 0x000e620000000a00 */
[----:B0-----:R-:W-:-:S02]  /*0050*/  IMAD R0, R5, UR4, R0 ;  /* 0x0000000405007c24 */ /* 0x001fc4000f8e0200 */
[----:B-1----:R-:W-:-:S05]  /*0060*/  IMAD R5, R3, R2, RZ ;  /* 0x0000000203057224 */ /* 0x002fca00078e02ff */
[----:B------:R-:W-:-:S13]  /*0070*/  ISETP.GE.AND P0, PT, R0, R5, PT ;  /* 0x000000050000720c */ /* 0x000fda0003f06270 */
[----:B------:R-:W-:Y:S05]  /*0080*/  @P0 EXIT ;  /* 0x000000000000094d */ /* 0x000fea0003800000 */
[----:B------:R-:W-:Y:S01]  /*0090*/  VIADD R5, R2, 0x1 ;  /* 0x0000000102057836 */ /* 0x000fe20000000000 */
[----:B------:R-:W-:Y:S01]  /*00a0*/  IABS R11, R0 ;  /* 0x00000000000b7213 */ /* 0x000fe20000000000 */
[----:B------:R-:W0:Y:S01]  /*00b0*/  LDCU.64 UR4, c[0x0][0x358] ;  /* 0x00006b00ff0477ac */ /* 0x000e220008000a00 */
[----:B------:R-:W-:Y:S01]  /*00c0*/  ISETP.GE.AND P2, PT, R0, RZ, PT ;  /* 0x000000ff0000720c */ /* 0x000fe20003f46270 */
[----:B------:R-:W-:Y:S01]  /*00d0*/  BSSY.RECONVERGENT B0, `(.L_x_19) ;  /* 0x000004e000007945 */ /* 0x000fe20003800200 */
[-C--:B------:R-:W-:Y:S02]  /*00e0*/  IABS R4, R5.reuse ;  /* 0x0000000500047213 */ /* 0x080fe40000000000 */
[-C--:B------:R-:W-:Y:S02]  /*00f0*/  IABS R10, R5.reuse ;  /* 0x00000005000a7213 */ /* 0x080fe40000000000 */
[----:B------:R-:W1:Y:S01]  /*0100*/  I2F.RP R8, R4 ;  /* 0x0000000400087306 */ /* 0x000e620000209400 */
[----:B------:R-:W-:-:S07]  /*0110*/  LOP3.LUT R13, RZ, R5, RZ, 0x33, !PT ;  /* 0x00000005ff0d7212 */ /* 0x000fce00078e33ff */
[----:B-1----:R-:W1:Y:S02]  /*0120*/  MUFU.RCP R8, R8 ;  /* 0x0000000800087308 */ /* 0x002e640000001000 */
[----:B-1----:R-:W-:Y:S02]  /*0130*/  VIADD R6, R8, 0xffffffe ;  /* 0x0ffffffe08067836 */ /* 0x002fe40000000000 */
[----:B------:R-:W-:-:S04]  /*0140*/  IMAD.MOV R8, RZ, RZ, -R10 ;  /* 0x000000ffff087224 */ /* 0x000fc800078e0a0a */
[----:B------:R1:W2:Y:S02]  /*0150*/  F2I.FTZ.U32.TRUNC.NTZ R7, R6 ;  /* 0x0000000600077305 */ /* 0x0002a4000021f000 */
[----:B-1----:R-:W-:Y:S02]  /*0160*/  IMAD.MOV.U32 R6, RZ, RZ, RZ ;  /* 0x000000ffff067224 */ /* 0x002fe400078e00ff */
[----:B--2---:R-:W-:-:S04]  /*0170*/  IMAD.MOV R9, RZ, RZ, -R7 ;  /* 0x000000ffff097224 */ /* 0x004fc800078e0a07 */
[----:B------:R-:W-:-:S04]  /*0180*/  IMAD R9, R9, R4, RZ ;  /* 0x0000000409097224 */ /* 0x000fc800078e02ff */
[----:B------:R-:W-:-:S06]  /*0190*/  IMAD.HI.U32 R7, R7, R9, R6 ;  /* 0x0000000907077227 */ /* 0x000fcc00078e0006 */
[----:B------:R-:W-:-:S04]  /*01a0*/  IMAD.HI.U32 R10, R7, R11, RZ ;  /* 0x0000000b070a7227 */ /* 0x000fc800078e00ff */
[----:B------:R-:W-:-:S05]  /*01b0*/  IMAD R11, R10, R8, R11 ;  /* 0x000000080a0b7224 */ /* 0x000fca00078e020b */
[----:B------:R-:W-:-:S13]  /*01c0*/  ISETP.GT.U32.AND P0, PT, R4, R11, PT ;  /* 0x0000000b0400720c */ /* 0x000fda0003f04070 */
[----:B------:R-:W-:-:S04]  /*01d0*/  @!P0 IMAD.IADD R11, R11, 0x1, -R4 ;  /* 0x000000010b0b8824 */ /* 0x000fc800078e0a04 */
[----:B------:R-:W-:Y:S01]  /*01e0*/  IMAD.IADD R6, R11, 0x1, -R4 ;  /* 0x000000010b067824 */ /* 0x000fe200078e0a04 */
[----:B------:R-:W-:-:S04]  /*01f0*/  ISETP.GT.U32.AND P1, PT, R4, R11, PT ;  /* 0x0000000b0400720c */ /* 0x000fc80003f24070 */
[----:B------:R-:W-:Y:S02]  /*0200*/  SEL R6, R6, R11, !P1 ;  /* 0x0000000b06067207 */ /* 0x000fe40004800000 */
[----:B------:R-:W-:-:S03]  /*0210*/  ISETP.NE.AND P1, PT, R5, RZ, PT ;  /* 0x000000ff0500720c */ /* 0x000fc60003f25270 */
[----:B------:R-:W-:-:S05]  /*0220*/  @!P2 IMAD.MOV R6, RZ, RZ, -R6 ;  /* 0x000000ffff06a224 */ /* 0x000fca00078e0a06 */
[----:B------:R-:W-:-:S04]  /*0230*/  SEL R6, R13, R6, !P1 ;  /* 0x000000060d067207 */ /* 0x000fc80004800000 */
[----:B------:R-:W-:-:S13]  /*0240*/  ISETP.NE.AND P2, PT, R6, RZ, PT ;  /* 0x000000ff0600720c */ /* 0x000fda0003f45270 */
[----:B0-----:R-:W-:Y:S05]  /*0250*/  @P2 BRA `(.L_x_20) ;  /* 0x0000000000d42947 */ /* 0x001fea0003800000 */
[----:B------:R-:W0:Y:S01]  /*0260*/  I2F.F64 R6, R2 ;  /* 0x0000000200067312 */ /* 0x000e220000201c00 */
[----:B------:R-:W-:Y:S01]  /*0270*/  LOP3.LUT R5, R0, R5, RZ, 0x3c, !PT ;  /* 0x0000000500057212 */ /* 0x000fe200078e3cff */
[----:B------:R-:W-:Y:S01]  /*0280*/  @!P0 VIADD R10, R10, 0x1 ;  /* 0x000000010a0a8836 */ /* 0x000fe20000000000 */
[----:B------:R-:W-:Y:S02]  /*0290*/  ISETP.GE.U32.AND P2, PT, R11, R4, PT ;  /* 0x000000040b00720c */ /* 0x000fe40003f46070 */
[----:B------:R-:W-:-:S03]  /*02a0*/  ISETP.GE.AND P3, PT, R5, RZ, PT ;  /* 0x000000ff0500720c */ /* 0x000fc60003f66270 */
[----:B------:R-:W1:Y:S01]  /*02b0*/  I2F.F64 R8, R3 ;  /* 0x0000000300087312 */ /* 0x000e620000201c00 */
[----:B0-----:R-:W-:-:S07]  /*02c0*/  IMAD.MOV.U32 R4, RZ, RZ, R7 ;  /* 0x000000ffff047224 */ /* 0x001fce00078e0007 */
[----:B------:R-:W-:-:S04]  /*02d0*/  @P2 VIADD R10, R10, 0x1 ;  /* 0x000000010a0a2836 */ /* 0x000fc80000000000 */
[----:B------:R-:W-:Y:S01]  /*02e0*/  @!P3 IMAD.MOV R10, RZ, RZ, -R10 ;  /* 0x000000ffff0ab224 */ /* 0x000fe200078e0a0a */
[----:B-1----:R-:W-:Y:S01]  /*02f0*/  DSETP.MIN.AND P4, P5, R6, R8, PT ;  /* 0x000000080600722a */ /* 0x002fe20003d80000 */
[----:B------:R-:W-:-:S03]  /*0300*/  IMAD.MOV.U32 R5, RZ, RZ, R9 ;  /* 0x000000ffff057224 */ /* 0x000fc600078e0009 */
[----:B------:R-:W-:Y:S02]  /*0310*/  SEL R13, R13, R10, !P1 ;  /* 0x0000000a0d0d7207 */ /* 0x000fe40004800000 */
[----:B------:R-:W-:Y:S02]  /*0320*/  FSEL R11, R4, R5, P4 ;  /* 0x00000005040b7208 */ /* 0x000fe40002000000 */
[----:B------:R-:W-:-:S06]  /*0330*/  SEL R4, R6, R8, P4 ;  /* 0x0000000806047207 */ /* 0x000fcc0002000000 */
[----:B------:R-:W-:-:S05]  /*0340*/  @P5 LOP3.LUT R11, R5, 0x80000, RZ, 0xfc, !PT ;  /* 0x00080000050b5812 */ /* 0x000fca00078efcff */
[----:B------:R-:W-:-:S04]  /*0350*/  IMAD.MOV.U32 R5, RZ, RZ, R11 ;  /* 0x000000ffff057224 */ /* 0x000fc800078e000b */
[----:B------:R-:W0:Y:S02]  /*0360*/  F2I.F64.TRUNC R4, R4 ;  /* 0x0000000400047311 */ /* 0x000e24000030d100 */
[----:B0-----:R-:W-:-:S13]  /*0370*/  ISETP.GE.AND P0, PT, R13, R4, PT ;  /* 0x000000040d00720c */ /* 0x001fda0003f06270 */
[----:B------:R-:W-:Y:S05]  /*0380*/  @P0 BRA `(.L_x_20) ;  /* 0x0000000000880947 */ /* 0x000fea0003800000 */
[----:B------:R-:W0:Y:S01]  /*0390*/  LDC.64 R4, c[0x0][0x380] ;  /* 0x0000e000ff047b82 */ /* 0x000e220000000a00 */
[----:B------:R-:W1:Y:S01]  /*03a0*/  LDCU.64 UR6, c[0x0][0x3a0] ;  /* 0x00007400ff0677ac */ /* 0x000e620008000a00 */
[----:B0-----:R-:W-:-:S06]  /*03b0*/  IMAD.WIDE R4, R13, 0x8, R4 ;  /* 0x000000080d047825 */ /* 0x001fcc00078e0204 */
[----:B------:R-:W1:Y:S02]  /*03c0*/  LDG.E.64 R4, desc[UR4][R4.64] ;  /* 0x0000000404047981 */ /* 0x000e64000c1e1b00 */
[----:B-1----:R-:W-:-:S14]  /*03d0*/  DSETP.GT.AND P0, PT, |R4|, UR6, PT ;  /* 0x0000000604007e2a */ /* 0x002fdc000bf04200 */
[----:B------:R-:W-:Y:S05]  /*03e0*/  @!P0 BRA `(.L_x_21) ;  /* 0x0000000000608947 */ /* 0x000fea0003800000 */
[----:B------:R-:W0:Y:S02]  /*03f0*/  LDC.64 R6, c[0x0][0x398] ;  /* 0x0000e600ff067b82 */ /* 0x000e240000000a00 */
[----:B0-----:R-:W2:Y:S01]  /*0400*/  LDG.E.64 R6, desc[UR4][R6.64] ;  /* 0x0000000406067981 */ /* 0x001ea2000c1e1b00 */
[----:B------:R-:W0:Y:S01]  /*0410*/  MUFU.RCP64H R3, R5 ;  /* 0x0000000500037308 */ /* 0x000e220000001800 */
[----:B------:R-:W-:Y:S01]  /*0420*/  IMAD.MOV.U32 R2, RZ, RZ, 0x1 ;  /* 0x00000001ff027424 */ /* 0x000fe200078e00ff */
[----:B------:R-:W-:Y:S05]  /*0430*/  BSSY.RECONVERGENT B1, `(.L_x_22) ;  /* 0x000000f000017945 */ /* 0x000fea0003800200 */
[----:B0-----:R-:W-:-:S08]  /*0440*/  DFMA R8, -R4, R2, 1 ;  /* 0x3ff000000408742b */ /* 0x001fd00000000102 */
[----:B------:R-:W-:-:S08]  /*0450*/  DFMA R8, R8, R8, R8 ;  /* 0x000000080808722b */ /* 0x000fd00000000008 */
[----:B------:R-:W-:-:S08]  /*0460*/  DFMA R8, R2, R8, R2 ;  /* 0x000000080208722b */ /* 0x000fd00000000002 */
[----:B------:R-:W-:-:S08]  /*0470*/  DFMA R2, -R4, R8, 1 ;  /* 0x3ff000000402742b */ /* 0x000fd00000000108 */
[----:B------:R-:W-:-:S08]  /*0480*/  DFMA R2, R8, R2, R8 ;  /* 0x000000020802722b */ /* 0x000fd00000000008 */
[----:B--2---:R-:W-:Y:S01]  /*0490*/  DMUL R8, R6, R2 ;  /* 0x0000000206087228 */ /* 0x004fe20000000000 */
[----:B------:R-:W-:-:S07]  /*04a0*/  FSETP.GEU.AND P1, PT, |R7|, 6.5827683646048100446e-37, PT ;  /* 0x036000000700780b */ /* 0x000fce0003f2e200 */
[----:B------:R-:W-:-:S08]  /*04b0*/  DFMA R10, -R4, R8, R6 ;  /* 0x00000008040a722b */ /* 0x000fd00000000106 */
[----:B------:R-:W-:-:S10]  /*04c0*/  DFMA R2, R2, R10, R8 ;  /* 0x0000000a0202722b */ /* 0x000fd40000000008 */
[----:B------:R-:W-:-:S05]  /*04d0*/  FFMA R8, RZ, R5, R3 ;  /* 0x00000005ff087223 */ /* 0x000fca0000000003 */
[----:B------:R-:W-:-:S13]  /*04e0*/  FSETP.GT.AND P0, PT, |R8|, 1.469367938527859385e-39, PT ;  /* 0x001000000800780b */ /* 0x000fda0003f04200 */
[----:B------:R-:W-:Y:S05]  /*04f0*/  @P0 BRA P1, `(.L_x_23) ;  /* 0x0000000000080947 */ /* 0x000fea0000800000 */
[----:B------:R-:W-:-:S07]  /*0500*/  MOV R10, 0x520 ;  /* 0x00000520000a7802 */ /* 0x000fce0000000f00 */
[----:B------:R-:W-:Y:S05]  /*0510*/  CALL.REL.NOINC `($__internal_1_$__cuda_sm20_div_rn_f64_full) ;  /* 0x0000000000387944 */ /* 0x000fea0003c00000 */
.L_x_23:
[----:B------:R-:W-:Y:S05]  /*0520*/  BSYNC.RECONVERGENT B1 ;  /* 0x0000000000017941 */ /* 0x000fea0003800200 */
.L_x_22:
[----:B------:R-:W0:Y:S02]  /*0530*/  LDC.64 R4, c[0x0][0x388] ;  /* 0x0000e200ff047b82 */ /* 0x000e240000000a00 */
[----:B0-----:R-:W-:-:S05]  /*0540*/  IMAD.WIDE R4, R0, 0x8, R4 ;  /* 0x0000000800047825 */ /* 0x001fca00078e0204 */
[----:B------:R-:W-:Y:S01]  /*0550*/  STG.E.64 desc[UR4][R4.64], R2 ;  /* 0x0000000204007986 */ /* 0x000fe2000c101b04 */
[----:B------:R-:W-:Y:S05]  /*0560*/  EXIT ;  /* 0x000000000000794d */ /* 0x000fea0003800000 */
.L_x_21:
[----:B------:R-:W0:Y:S02]  /*0570*/  LDC.64 R2, c[0x0][0x388] ;  /* 0x0000e200ff027b82 */ /* 0x000e240000000a00 */
[----:B0-----:R-:W-:-:S05]  /*0580*/  IMAD.WIDE R2, R0, 0x8, R2 ;  /* 0x0000000800027825 */ /* 0x001fca00078e0202 */
[----:B------:R-:W-:Y:S01]  /*0590*/  STG.E.64 desc[UR4][R2.64], RZ ;  /* 0x000000ff02007986 */ /* 0x000fe2000c101b04 */
[----:B------:R-:W-:Y:S05]  /*05a0*/  EXIT ;  /* 0x000000000000794d */ /* 0x000fea0003800000 */
.L_x_20:
[----:B------:R-:W-:Y:S05]  /*05b0*/  BSYNC.RECONVERGENT B0 ;  /* 0x0000000000007941 */ /* 0x000fea0003800200 */
.L_x_19:
[----:B------:R-:W0:Y:S02]  /*05c0*/  LDC.64 R2, c[0x0][0x388] ;  /* 0x0000e200ff027b82 */ /* 0x000e240000000a00 */
[----:B0-----:R-:W-:-:S05]  /*05d0*/  IMAD.WIDE R2, R0, 0x8, R2 ;  /* 0x0000000800027825 */ /* 0x001fca00078e0202 */
[----:B------:R-:W-:Y:S01]  /*05e0*/  STG.E.64 desc[UR4][R2.64], RZ ;  /* 0x000000ff02007986 */ /* 0x000fe2000c101b04 */
[----:B------:R-:W-:Y:S05]  /*05f0*/  EXIT ;  /* 0x000000000000794d */ /* 0x000fea0003800000 */
        .weak           $__internal_1_$__cuda_sm20_div_rn_f64_full
        .type           $__internal_1_$__cuda_sm20_div_rn_f64_full,@function
        .size           $__internal_1_$__cuda_sm20_div_rn_f64_full,(.L_x_60 - $__internal_1_$__cuda_sm20_div_rn_f64_full)
$__internal_1_$__cuda_sm20_div_rn_f64_full:
[C---:B------:R-:W-:Y:S01]  /*0600*/  FSETP.GEU.AND P0, PT, |R5|.reuse, 1.469367938527859385e-39, PT ;  /* 0x001000000500780b */ /* 0x040fe20003f0e200 */
[----:B------:R-:W-:Y:S01]  /*0610*/  IMAD.MOV.U32 R8, RZ, RZ, 0x1 ;  /* 0x00000001ff087424 */ /* 0x000fe200078e00ff */
[C---:B------:R-:W-:Y:S01]  /*0620*/  LOP3.LUT R2, R5.reuse, 0x800fffff, RZ, 0xc0, !PT ;  /* 0x800fffff05027812 */ /* 0x040fe200078ec0ff */
[----:B------:R-:W-:Y:S01]  /*0630*/  IMAD.MOV.U32 R11, RZ, RZ, 0x1ca00000 ;  /* 0x1ca00000ff0b7424 */ /* 0x000fe200078e00ff */
[----:B------:R-:W-:Y:S02]  /*0640*/  LOP3.LUT R15, R5, 0x7ff00000, RZ, 0xc0, !PT ;  /* 0x7ff00000050f7812 */ /* 0x000fe400078ec0ff */
[----:B------:R-:W-:Y:S01]  /*0650*/  LOP3.LUT R3, R2, 0x3ff00000, RZ, 0xfc, !PT ;  /* 0x3ff0000002037812 */ /* 0x000fe200078efcff */
[----:B------:R-:W-:Y:S01]  /*0660*/  IMAD.MOV.U32 R2, RZ, RZ, R4 ;  /* 0x000000ffff027224 */ /* 0x000fe200078e0004 */
[----:B------:R-:W-:-:S04]  /*0670*/  LOP3.LUT R14, R7, 0x7ff00000, RZ, 0xc0, !PT ;  /* 0x7ff00000070e7812 */ /* 0x000fc800078ec0ff */
[----:B------:R-:W-:Y:S01]  /*0680*/  ISETP.GE.U32.AND P1, PT, R14, R15, PT ;  /* 0x0000000f0e00720c */ /* 0x000fe20003f26070 */
[----:B------:R-:W-:Y:S01]  /*0690*/  @!P0 DMUL R2, R4, 8.98846567431157953865e+307 ;  /* 0x7fe0000004028828 */ /* 0x000fe20000000000 */
[----:B------:R-:W-:-:S05]  /*06a0*/  IMAD.MOV.U32 R21, RZ, RZ, R14 ;  /* 0x000000ffff157224 */ /* 0x000fca00078e000e */
[----:B------:R-:W0:Y:S02]  /*06b0*/  MUFU.RCP64H R9, R3 ;  /* 0x0000000300097308 */ /* 0x000e240000001800 */
[----:B0-----:R-:W-:-:S08]  /*06c0*/  DFMA R12, R8, -R2, 1 ;  /* 0x3ff00000080c742b */ /* 0x001fd00000000802 */
[----:B------:R-:W-:-:S08]  /*06d0*/  DFMA R12, R12, R12, R12 ;  /* 0x0000000c0c0c722b */ /* 0x000fd0000000000c */
[----:B------:R-:W-:Y:S01]  /*06e0*/  DFMA R12, R8, R12, R8 ;  /* 0x0000000c080c722b */ /* 0x000fe20000000008 */
[----:B------:R-:W-:Y:S01]  /*06f0*/  SEL R9, R11, 0x63400000, !P1 ;  /* 0x634000000b097807 */ /* 0x000fe20004800000 */
[----:B------:R-:W-:Y:S01]  /*0700*/  IMAD.MOV.U32 R8, RZ, RZ, R6 ;  /* 0x000000ffff087224 */ /* 0x000fe200078e0006 */
[----:B------:R-:W-:Y:S02]  /*0710*/  FSETP.GEU.AND P1, PT, |R7|, 1.469367938527859385e-39, PT ;  /* 0x001000000700780b */ /* 0x000fe40003f2e200 */
[----:B------:R-:W-:-:S03]  /*0720*/  LOP3.LUT R9, R9, 0x800fffff, R7, 0xf8, !PT ;  /* 0x800fffff09097812 */ /* 0x000fc600078ef807 */
[----:B------:R-:W-:-:S08]  /*0730*/  DFMA R16, R12, -R2, 1 ;  /* 0x3ff000000c10742b */ /* 0x000fd00000000802 */
[----:B------:R-:W-:Y:S01]  /*0740*/  DFMA R12, R12, R16, R12 ;  /* 0x000000100c0c722b */ /* 0x000fe2000000000c */
[----:B------:R-:W-:Y:S10]  /*0750*/  @P1 BRA `(.L_x_24) ;  /* 0x0000000000201947 */ /* 0x000ff40003800000 */
[----:B------:R-:W-:Y:S01]  /*0760*/  LOP3.LUT R17, R5, 0x7ff00000, RZ, 0xc0, !PT ;  /* 0x7ff0000005117812 */ /* 0x000fe200078ec0ff */
[----:B------:R-:W-:-:S03]  /*0770*/  IMAD.MOV.U32 R16, RZ, RZ, RZ ;  /* 0x000000ffff107224 */ /* 0x000fc600078e00ff */
[----:B------:R-:W-:-:S04]  /*0780*/  ISETP.GE.U32.AND P1, PT, R14, R17, PT ;  /* 0x000000110e00720c */ /* 0x000fc80003f26070 */
[----:B------:R-:W-:-:S04]  /*0790*/  SEL R17, R11, 0x63400000, !P1 ;  /* 0x634000000b117807 */ /* 0x000fc80004800000 */
[----:B------:R-:W-:-:S04]  /*07a0*/  LOP3.LUT R17, R17, 0x80000000, R7, 0xf8, !PT ;  /* 0x8000000011117812 */ /* 0x000fc800078ef807 */
[----:B------:R-:W-:-:S06]  /*07b0*/  LOP3.LUT R17, R17, 0x100000, RZ, 0xfc, !PT ;  /* 0x0010000011117812 */ /* 0x000fcc00078efcff */
[----:B------:R-:W-:-:S10]  /*07c0*/  DFMA R8, R8, 2, -R16 ;  /* 0x400000000808782b */ /* 0x000fd40000000810 */
[----:B------:R-:W-:-:S07]  /*07d0*/  LOP3.LUT R21, R9, 0x7ff00000, RZ, 0xc0, !PT ;  /* 0x7ff0000009157812 */ /* 0x000fce00078ec0ff */
.L_x_24:
[----:B------:R-:W-:Y:S01]  /*07e0*/  IMAD.MOV.U32 R20, RZ, RZ, R15 ;  /* 0x000000ffff147224 */ /* 0x000fe200078e000f */
[----:B------:R-:W-:Y:S01]  /*07f0*/  @!P0 LOP3.LUT R20, R3, 0x7ff00000, RZ, 0xc0, !PT ;  /* 0x7ff0000003148812 */ /* 0x000fe200078ec0ff */
[----:B------:R-:W-:Y:S01]  /*0800*/  VIADD R15, R21, 0xffffffff ;  /* 0xffffffff150f7836 */ /* 0x000fe20000000000 */
[----:B------:R-:W-:Y:S01]  /*0810*/  DMUL R16, R12, R8 ;  /* 0x000000080c107228 */ /* 0x000fe20000000000 */
[----:B------:R-:W-:Y:S02]  /*0820*/  BSSY.RECONVERGENT B2, `(.L_x_25) ;  /* 0x0000037000027945 */ /* 0x000fe40003800200 */
[----:B------:R-:W-:Y:S01]  /*0830*/  VIADD R22, R20, 0xffffffff ;  /* 0xffffffff14167836 */ /* 0x000fe20000000000 */
[----:B------:R-:W-:-:S04]  /*0840*/  ISETP.GT.U32.AND P0, PT, R15, 0x7feffffe, PT ;  /* 0x7feffffe0f00780c */ /* 0x000fc80003f04070 */
[----:B------:R-:W-:Y:S01]  /*0850*/  ISETP.GT.U32.OR P0, PT, R22, 0x7feffffe, P0 ;  /* 0x7feffffe1600780c */ /* 0x000fe20000704470 */
[----:B------:R-:W-:-:S08]  /*0860*/  DFMA R18, R16, -R2, R8 ;  /* 0x800000021012722b */ /* 0x000fd00000000008 */
[----:B------:R-:W-:-:S04]  /*0870*/  DFMA R12, R12, R18, R16 ;  /* 0x000000120c0c722b */ /* 0x000fc80000000010 */
[----:B------:R-:W-:Y:S07]  /*0880*/  @P0 BRA `(.L_x_26) ;  /* 0x00000000006c0947 */ /* 0x000fee0003800000 */
[----:B------:R-:W-:-:S04]  /*0890*/  LOP3.LUT R7, R5, 0x7ff00000, RZ, 0xc0, !PT ;  /* 0x7ff0000005077812 */ /* 0x000fc800078ec0ff */
[CC--:B------:R-:W-:Y:S02]  /*08a0*/  VIADDMNMX R6, R14.reuse, -R7.reuse, 0xb9600000, !PT ;  /* 0xb96000000e067446 */ /* 0x0c0fe40007800907 */
[----:B------:R-:W-:Y:S02]  /*08b0*/  ISETP.GE.U32.AND P0, PT, R14, R7, PT ;  /* 0x000000070e00720c */ /* 0x000fe40003f06070 */
[----:B------:R-:W-:Y:S02]  /*08c0*/  VIMNMX R6, PT, PT, R6, 0x46a00000, PT ;  /* 0x46a0000006067848 */ /* 0x000fe40003fe0100 */
[----:B------:R-:W-:-:S05]  /*08d0*/  SEL R11, R11, 0x63400000, !P0 ;  /* 0x634000000b0b7807 */ /* 0x000fca0004000000 */
[----:B------:R-:W-:Y:S02]  /*08e0*/  IMAD.IADD R11, R6, 0x1, -R11 ;  /* 0x00000001060b7824 */ /* 0x000fe400078e0a0b */
[----:B------:R-:W-:Y:S02]  /*08f0*/  IMAD.MOV.U32 R6, RZ, RZ, RZ ;  /* 0x000000ffff067224 */ /* 0x000fe400078e00ff */
[----:B------:R-:W-:-:S06]  /*0900*/  VIADD R7, R11, 0x7fe00000 ;  /* 0x7fe000000b077836 */ /* 0x000fcc0000000000 */
[----:B------:R-:W-:-:S10]  /*0910*/  DMUL R14, R12, R6 ;  /* 0x000000060c0e7228 */ /* 0x000fd40000000000 */
[----:B------:R-:W-:-:S13]  /*0920*/  FSETP.GTU.AND P0, PT, |R15|, 1.469367938527859385e-39, PT ;  /* 0x001000000f00780b */ /* 0x000fda0003f0c200 */
[----:B------:R-:W-:Y:S05]  /*0930*/  @P0 BRA `(.L_x_27) ;  /* 0x0000000000940947 */ /* 0x000fea0003800000 */
[----:B------:R-:W-:Y:S01]  /*0940*/  DFMA R2, R12, -R2, R8 ;  /* 0x800000020c02722b */ /* 0x000fe20000000008 */
[----:B------:R-:W-:-:S09]  /*0950*/  IMAD.MOV.U32 R6, RZ, RZ, RZ ;  /* 0x000000ffff067224 */ /* 0x000fd200078e00ff */
[C---:B------:R-:W-:Y:S02]  /*0960*/  FSETP.NEU.AND P0, PT, R3.reuse, RZ, PT ;  /* 0x000000ff0300720b */ /* 0x040fe40003f0d000 */
[----:B------:R-:W-:-:S04]  /*0970*/  LOP3.LUT R5, R3, 0x80000000, R5, 0x48, !PT ;  /* 0x8000000003057812 */ /* 0x000fc800078e4805 */
[----:B------:R-:W-:-:S07]  /*0980*/  LOP3.LUT R7, R5, R7, RZ, 0xfc, !PT ;  /* 0x0000000705077212 */ /* 0x000fce00078efcff */
[----:B------:R-:W-:Y:S05]  /*0990*/  @!P0 BRA `(.L_x_27) ;  /* 0x00000000007c8947 */ /* 0x000fea0003800000 */
[----:B------:R-:W-:Y:S01]  /*09a0*/  IMAD.MOV R3, RZ, RZ, -R11 ;  /* 0x000000ffff037224 */ /* 0x000fe200078e0a0b */
[----:B------:R-:W-:Y:S01]  /*09b0*/  DMUL.RP R6, R12, R6 ;  /* 0x000000060c067228 */ /* 0x000fe20000008000 */
[----:B------:R-:W-:-:S06]  /*09c0*/  IMAD.MOV.U32 R2, RZ, RZ, RZ ;  /* 0x000000ffff027224 */ /* 0x000fcc00078e00ff */
[----:B------:R-:W-:-:S03]  /*09d0*/  DFMA R2, R14, -R2, R12 ;  /* 0x800000020e02722b */ /* 0x000fc6000000000c */
[----:B------:R-:W-:-:S03]  /*09e0*/  LOP3.LUT R5, R7, R5, RZ, 0x3c, !PT ;  /* 0x0000000507057212 */ /* 0x000fc600078e3cff */
[----:B------:R-:W-:-:S04]  /*09f0*/  IADD3 R2, PT, PT, -R11, -0x43300000, RZ ;  /* 0xbcd000000b027810 */ /* 0x000fc80007ffe1ff */
[----:B------:R-:W-:-:S04]  /*0a00*/  FSETP.NEU.AND P0, PT, |R3|, R2, PT ;  /* 0x000000020300720b */ /* 0x000fc80003f0d200 */
[----:B------:R-:W-:Y:S02]  /*0a10*/  FSEL R14, R6, R14, !P0 ;  /* 0x0000000e060e7208 */ /* 0x000fe40004000000 */
[----:B------:R-:W-:Y:S01]  /*0a20*/  FSEL R15, R5, R15, !P0 ;  /* 0x0000000f050f7208 */ /* 0x000fe20004000000 */
[----:B------:R-:W-:Y:S06]  /*0a30*/  BRA `(.L_x_27) ;  /* 0x0000000000547947 */ /* 0x000fec0003800000 */
.L_x_26:
[----:B------:R-:W-:-:S14]  /*0a40*/  DSETP.NAN.AND P0, PT, R6, R6, PT ;  /* 0x000000060600722a */ /* 0x000fdc0003f08000 */
[----:B------:R-:W-:Y:S05]  /*0a50*/  @P0 BRA `(.L_x_28) ;  /* 0x0000000000440947 */ /* 0x000fea0003800000 */
[----:B------:R-:W-:-:S14]  /*0a60*/  DSETP.NAN.AND P0, PT, R4, R4, PT ;  /* 0x000000040400722a */ /* 0x000fdc0003f08000 */
[----:B------:R-:W-:Y:S05]  /*0a70*/  @P0 BRA `(.L_x_29) ;  /* 0x0000000000300947 */ /* 0x000fea0003800000 */
[----:B------:R-:W-:Y:S01]  /*0a80*/  ISETP.NE.AND P0, PT, R21, R20, PT ;  /* 0x000000141500720c */ /* 0x000fe20003f05270 */
[----:B------:R-:W-:Y:S02]  /*0a90*/  IMAD.MOV.U32 R14, RZ, RZ, 0x0 ;  /* 0x00000000ff0e7424 */ /* 0x000fe400078e00ff */
[----:B------:R-:W-:-:S10]  /*0aa0*/  IMAD.MOV.U32 R15, RZ, RZ, -0x80000 ;  /* 0xfff80000ff0f7424 */ /* 0x000fd400078e00ff */
[----:B------:R-:W-:Y:S05]  /*0ab0*/  @!P0 BRA `(.L_x_27) ;  /* 0x0000000000348947 */ /* 0x000fea0003800000 */
[----:B------:R-:W-:Y:S02]  /*0ac0*/  ISETP.NE.AND P0, PT, R21, 0x7ff00000, PT ;  /* 0x7ff000001500780c */ /* 0x000fe40003f05270 */
[----:B------:R-:W-:Y:S02]  /*0ad0*/  LOP3.LUT R15, R7, 0x80000000, R5, 0x48, !PT ;  /* 0x80000000070f7812 */ /* 0x000fe400078e4805 */
[----:B------:R-:W-:-:S13]  /*0ae0*/  ISETP.EQ.OR P0, PT, R20, RZ, !P0 ;  /* 0x000000ff1400720c */ /* 0x000fda0004702670 */
[----:B------:R-:W-:Y:S01]  /*0af0*/  @P0 LOP3.LUT R2, R15, 0x7ff00000, RZ, 0xfc, !PT ;  /* 0x7ff000000f020812 */ /* 0x000fe200078efcff */
[----:B------:R-:W-:Y:S02]  /*0b00*/  @!P0 IMAD.MOV.U32 R14, RZ, RZ, RZ ;  /* 0x000000ffff0e8224 */ /* 0x000fe400078e00ff */
[----:B------:R-:W-:Y:S02]  /*0b10*/  @P0 IMAD.MOV.U32 R14, RZ, RZ, RZ ;  /* 0x000000ffff0e0224 */ /* 0x000fe400078e00ff */
[----:B------:R-:W-:Y:S01]  /*0b20*/  @P0 IMAD.MOV.U32 R15, RZ, RZ, R2 ;  /* 0x000000ffff0f0224 */ /* 0x000fe200078e0002 */
[----:B------:R-:W-:Y:S06]  /*0b30*/  BRA `(.L_x_27) ;  /* 0x0000000000147947 */ /* 0x000fec0003800000 */
.L_x_29:
[----:B------:R-:W-:Y:S01]  /*0b40*/  LOP3.LUT R15, R5, 0x80000, RZ, 0xfc, !PT ;  /* 0x00080000050f7812 */ /* 0x000fe200078efcff */
[----:B------:R-:W-:Y:S01]  /*0b50*/  IMAD.MOV.U32 R14, RZ, RZ, R4 ;  /* 0x000000ffff0e7224 */ /* 0x000fe200078e0004 */
[----:B------:R-:W-:Y:S06]  /*0b60*/  BRA `(.L_x_27) ;  /* 0x0000000000087947 */ /* 0x000fec0003800000 */
.L_x_28:
[----:B------:R-:W-:Y:S01]  /*0b70*/  LOP3.LUT R15, R7, 0x80000, RZ, 0xfc, !PT ;  /* 0x00080000070f7812 */ /* 0x000fe200078efcff */
[----:B------:R-:W-:-:S07]  /*0b80*/  IMAD.MOV.U32 R14, RZ, RZ, R6 ;  /* 0x000000ffff0e7224 */ /* 0x000fce00078e0006 */
.L_x_27:
[----:B------:R-:W-:Y:S05]  /*0b90*/  BSYNC.RECONVERGENT B2 ;  /* 0x0000000000027941 */ /* 0x000fea0003800200 */
.L_x_25:
[----:B------:R-:W-:Y:S02]  /*0ba0*/  IMAD.MOV.U32 R11, RZ, RZ, 0x0 ;  /* 0x00000000ff0b7424 */ /* 0x000fe400078e00ff */
[----:B------:R-:W-:Y:S02]  /*0bb0*/  IMAD.MOV.U32 R2, RZ, RZ, R14 ;  /* 0x000000ffff027224 */ /* 0x000fe400078e000e */
[----:B------:R-:W-:Y:S01]  /*0bc0*/  IMAD.MOV.U32 R3, RZ, RZ, R15 ;  /* 0x000000ffff037224 */ /* 0x000fe200078e000f */
[----:B------:R-:W-:Y:S06]  /*0bd0*/  RET.REL.NODEC R10 `(_Z20genInvEvalMat_kernelPdS_iiS_d) ;  /* 0xfffffff40a087950 */ /* 0x000fec0003c3ffff */
.L_x_30:
        /* <DEDUP_REMOVED lines=10> */
.L_x_60:


//--------------------- .text._Z22saveFrobNormVal_kernelPdd --------------------------
	.section	.text._Z22saveFrobNormVal_kernelPdd,"ax",@progbits
	.align	128
        .global         _Z22saveFrobNormVal_kernelPdd
        .type           _Z22saveFrobNormVal_kernelPdd,@function
        .size           _Z22saveFrobNormVal_kernelPdd,(.L_x_70 - _Z22saveFrobNormVal_kernelPdd)
        .other          _Z22saveFrobNormVal_kernelPdd,@"STO_CUDA_ENTRY STV_DEFAULT"
_Z22saveFrobNormVal_kernelPdd:
.text._Z22saveFrobNormVal_kernelPdd:
[----:B------:R-:W-:Y:S08]  /*0000*/  LDC R1, c[0x0][0x37c] ;  /* 0x0000df00ff017b82 */ /* 0x000ff00000000800 */
[----:B------:R-:W0:Y:S01]  /*0010*/  LDC.64 R2, c[0x0][0x380] ;  /* 0x0000e000ff027b82 */ /* 0x000e220000000a00 */
[----:B------:R-:W0:Y:S07]  /*0020*/  LDCU.64 UR4, c[0x0][0x358] ;  /* 0x00006b00ff0477ac */ /* 0x000e2e0008000a00 */
[----:B------:R-:W0:Y:S02]  /*0030*/  LDC.64 R4, c[0x0][0x388] ;  /* 0x0000e200ff047b82 */ /* 0x000e240000000a00 */
[----:B0-----:R-:W-:Y:S01]  /*0040*/  STG.E.64 desc[UR4][R2.64], R4 ;  /* 0x0000000402007986 */ /* 0x001fe2000c101b04 */
[----:B------:R-:W-:Y:S05]  /*0050*/  EXIT ;  /* 0x000000000000794d */ /* 0x000fea0003800000 */
.L_x_31:
        /* <DEDUP_REMOVED lines=10> */
.L_x_70:


//--------------------- .text._Z13vecInv_kernelPdid --------------------------
	.section	.text._Z13vecInv_kernelPdid,"ax",@progbits
	.align	128
        .global         _Z13vecInv_kernelPdid
        .type           _Z13vecInv_kernelPdid,@function
        .size           _Z13vecInv_kernelPdid,(.L_x_61 - _Z13vecInv_kernelPdid)
        .other          _Z13vecInv_kernelPdid,@"STO_CUDA_ENTRY STV_DEFAULT"
_Z13vecInv_kernelPdid:
.text._Z13vecInv_kernelPdid:
        /* <DEDUP_REMOVED lines=10> */
[----:B------:R-:W2:Y:S01]  /*00a0*/  LDCU.64 UR6, c[0x0][0x390] ;  /* 0x00007200ff0677ac */ /* 0x000ea20008000a00 */
[----:B0-----:R-:W-:-:S05]  /*00b0*/  IMAD.WIDE R2, R5, 0x8, R2 ;  /* 0x0000000805027825 */ /* 0x001fca00078e0202 */
[----:B-1----:R-:W2:Y:S02]  /*00c0*/  LDG.E.64 R4, desc[UR4][R2.64] ;  /* 0x0000000402047981 */ /* 0x002ea4000c1e1b00 */
[----:B--2---:R-:W-:-:S14]  /*00d0*/  DSETP.GEU.AND P0, PT, |R4|, UR6, PT ;  /* 0x0000000604007e2a */ /* 0x004fdc000bf0e200 */
[----:B------:R0:W-:Y:S01]  /*00e0*/  @!P0 STG.E.64 desc[UR4][R2.64], RZ ;  /* 0x000000ff02008986 */ /* 0x0001e2000c101b04 */
[----:B------:R-:W-:Y:S05]  /*00f0*/  @!P0 EXIT ;  /* 0x000000000000894d */ /* 0x000fea0003800000 */
[----:B------:R-:W1:Y:S01]  /*0100*/  MUFU.RCP64H R7, R5 ;  /* 0x0000000500077308 */ /* 0x000e620000001800 */
[----:B------:R-:W-:Y:S01]  /*0110*/  VIADD R6, R5, 0x300402 ;  /* 0x0030040205067836 */ /* 0x000fe20000000000 */
[----:B------:R-:W-:Y:S04]  /*0120*/  BSSY.RECONVERGENT B0, `(.L_x_32) ;  /* 0x000000c000007945 */ /* 0x000fe80003800200 */
[----:B------:R-:W-:Y:S01]  /*0130*/  FSETP.GEU.AND P0, PT, |R6|, 5.8789094863358348022e-39, PT ;  /* 0x004004020600780b */ /* 0x000fe20003f0e200 */
[----:B-1----:R-:W-:-:S08]  /*0140*/  DFMA R8, -R4, R6, 1 ;  /* 0x3ff000000408742b */ /* 0x002fd00000000106 */
[----:B------:R-:W-:-:S08]  /*0150*/  DFMA R8, R8, R8, R8 ;  /* 0x000000080808722b */ /* 0x000fd00000000008 */
[----:B------:R-:W-:-:S08]  /*0160*/  DFMA R8, R6, R8, R6 ;  /* 0x000000080608722b */ /* 0x000fd00000000006 */
[----:B------:R-:W-:-:S08]  /*0170*/  DFMA R10, -R4, R8, 1 ;  /* 0x3ff00000040a742b */ /* 0x000fd00000000108 */
[----:B------:R-:W-:Y:S01]  /*0180*/  DFMA R8, R8, R10, R8 ;  /* 0x0000000a0808722b */ /* 0x000fe20000000008 */
[----:B------:R-:W-:Y:S10]  /*0190*/  @P0 BRA `(.L_x_33) ;  /* 0x0000000000100947 */ /* 0x000ff40003800000 */
[----:B------:R-:W-:-:S05]  /*01a0*/  LOP3.LUT R0, R5, 0x7fffffff, RZ, 0xc0, !PT ;  /* 0x7fffffff05007812 */ /* 0x000fca00078ec0ff */
[----:B------:R-:W-:Y:S01]  /*01b0*/  VIADD R8, R0, 0xfff00000 ;  /* 0xfff0000000087836 */ /* 0x000fe20000000000 */
[----:B------:R-:W-:-:S07]  /*01c0*/  MOV R0, 0x1e0 ;  /* 0x000001e000007802 */ /* 0x000fce0000000f00 */
[----:B0-----:R-:W-:Y:S05]  /*01d0*/  CALL.REL.NOINC `($__internal_2_$__cuda_sm20_dblrcp_rn_slowpath_v3) ;  /* 0x00000000000c7944 */ /* 0x001fea0003c00000 */
.L_x_33:
[----:B------:R-:W-:Y:S05]  /*01e0*/  BSYNC.RECONVERGENT B0 ;  /* 0x0000000000007941 */ /* 0x000fea0003800200 */
.L_x_32:
[----:B------:R-:W-:Y:S01]  /*01f0*/  STG.E.64 desc[UR4][R2.64], R8 ;  /* 0x0000000802007986 */ /* 0x000fe2000c101b04 */
[----:B------:R-:W-:Y:S05]  /*0200*/  EXIT ;  /* 0x000000000000794d */ /* 0x000fea0003800000 */
        .weak           $__internal_2_$__cuda_sm20_dblrcp_rn_slowpath_v3
        .type           $__internal_2_$__cuda_sm20_dblrcp_rn_slowpath_v3,@function
        .size           $__internal_2_$__cuda_sm20_dblrcp_rn_slowpath_v3,(.L_x_61 - $__internal_2_$__cuda_sm20_dblrcp_rn_slowpath_v3)
$__internal_2_$__cuda_sm20_dblrcp_rn_slowpath_v3:
[----:B------:R-:W-:Y:S01]  /*0210*/  DSETP.GTU.AND P0, PT, |R4|, +INF , PT ;  /* 0x7ff000000400742a */ /* 0x000fe20003f0c200 */
[----:B------:R-:W-:-:S13]  /*0220*/  BSSY.RECONVERGENT B1, `(.L_x_34) ;  /* 0x0000023000017945 */ /* 0x000fda0003800200 */
[----:B------:R-:W-:Y:S05]  /*0230*/  @P0 BRA `(.L_x_35) ;  /* 0x00000000007c0947 */ /* 0x000fea0003800000 */
[----:B------:R-:W-:-:S05]  /*0240*/  LOP3.LUT R9, R5, 0x7fffffff, RZ, 0xc0, !PT ;  /* 0x7fffffff05097812 */ /* 0x000fca00078ec0ff */
[----:B------:R-:W-:-:S05]  /*0250*/  VIADD R6, R9, 0xffffffff ;  /* 0xffffffff09067836 */ /* 0x000fca0000000000 */
[----:B------:R-:W-:-:S13]  /*0260*/  ISETP.GE.U32.AND P0, PT, R6, 0x7fefffff, PT ;  /* 0x7fefffff0600780c */ /* 0x000fda0003f06070 */
[----:B------:R-:W-:Y:S02]  /*0270*/  @P0 LOP3.LUT R7, R5, 0x7ff00000, RZ, 0x3c, !PT ;  /* 0x7ff0000005070812 */ /* 0x000fe400078e3cff */
[----:B------:R-:W-:Y:S01]  /*0280*/  @P0 MOV R6, RZ ;  /* 0x000000ff00060202 */ /* 0x000fe20000000f00 */
[----:B------:R-:W-:Y:S06]  /*0290*/  @P0 BRA `(.L_x_36) ;  /* 0x00000000006c0947 */ /* 0x000fec0003800000 */
[----:B------:R-:W-:-:S13]  /*02a0*/  ISETP.GE.U32.AND P0, PT, R9, 0x1000001, PT ;  /* 0x010000010900780c */ /* 0x000fda0003f06070 */
[----:B------:R-:W-:Y:S05]  /*02b0*/  @!P0 BRA `(.L_x_37) ;  /* 0x0000000000348947 */ /* 0x000fea0003800000 */
[----:B------:R-:W-:Y:S02]  /*02c0*/  VIADD R7, R5, 0xc0200000 ;  /* 0xc020000005077836 */ /* 0x000fe40000000000 */
[----:B------:R-:W-:Y:S02]  /*02d0*/  IMAD.MOV.U32 R6, RZ, RZ, R4 ;  /* 0x000000ffff067224 */ /* 0x000fe400078e0004 */
[----:B------:R-:W0:Y:S04]  /*02e0*/  MUFU.RCP64H R9, R7 ;  /* 0x0000000700097308 */ /* 0x000e280000001800 */
[----:B0-----:R-:W-:-:S08]  /*02f0*/  DFMA R10, -R6, R8, 1 ;  /* 0x3ff00000060a742b */ /* 0x001fd00000000108 */
[----:B------:R-:W-:-:S08]  /*0300*/  DFMA R10, R10, R10, R10 ;  /* 0x0000000a0a0a722b */ /* 0x000fd0000000000a */
[----:B------:R-:W-:-:S08]  /*0310*/  DFMA R10, R8, R10, R8 ;  /* 0x0000000a080a722b */ /* 0x000fd00000000008 */
[----:B------:R-:W-:-:S08]  /*0320*/  DFMA R8, -R6, R10, 1 ;  /* 0x3ff000000608742b */ /* 0x000fd0000000010a */
[----:B------:R-:W-:-:S08]  /*0330*/  DFMA R8, R10, R8, R10 ;  /* 0x000000080a08722b */ /* 0x000fd0000000000a */
[----:B------:R-:W-:-:S08]  /*0340*/  DMUL R8, R8, 2.2250738585072013831e-308 ;  /* 0x0010000008087828 */ /* 0x000fd00000000000 */
[----:B------:R-:W-:-:S08]  /*0350*/  DFMA R4, -R4, R8, 1 ;  /* 0x3ff000000404742b */ /* 0x000fd00000000108 */
[----:B------:R-:W-:-:S08]  /*0360*/  DFMA R4, R4, R4, R4 ;  /* 0x000000040404722b */ /* 0x000fd00000000004 */
[----:B------:R-:W-:Y:S01]  /*0370*/  DFMA R6, R8, R4, R8 ;  /* 0x000000040806722b */ /* 0x000fe20000000008 */
[----:B------:R-:W-:Y:S10]  /*0380*/  BRA `(.L_x_36) ;  /* 0x0000000000307947 */ /* 0x000ff40003800000 */
.L_x_37:
[----:B------:R-:W-:Y:S01]  /*0390*/  DMUL R4, R4, 8.11296384146066816958e+31 ;  /* 0x4690000004047828 */ /* 0x000fe20000000000 */
[----:B------:R-:W-:-:S05]  /*03a0*/  MOV R6, R8 ;  /* 0x0000000800067202 */ /* 0x000fca0000000f00 */
[----:B------:R-:W0:Y:S02]  /*03b0*/  MUFU.RCP64H R7, R5 ;  /* 0x0000000500077308 */ /* 0x000e240000001800 */
[----:B0-----:R-:W-:-:S08]  /*03c0*/  DFMA R8, -R4, R6, 1 ;  /* 0x3ff000000408742b */ /* 0x001fd00000000106 */
[----:B------:R-:W-:-:S08]  /*03d0*/  DFMA R8, R8, R8, R8 ;  /* 0x000000080808722b */ /* 0x000fd00000000008 */
[----:B------:R-:W-:-:S08]  /*03e0*/  DFMA R8, R6, R8, R6 ;  /* 0x000000080608722b */ /* 0x000fd00000000006 */
[----:B------:R-:W-:-:S08]  /*03f0*/  DFMA R6, -R4, R8, 1 ;  /* 0x3ff000000406742b */ /* 0x000fd00000000108 */
[----:B------:R-:W-:-:S08]  /*0400*/  DFMA R6, R8, R6, R8 ;  /* 0x000000060806722b */ /* 0x000fd00000000008 */
[----:B------:R-:W-:Y:S01]  /*0410*/  DMUL R6, R6, 8.11296384146066816958e+31 ;  /* 0x4690000006067828 */ /* 0x000fe20000000000 */
[----:B------:R-:W-:Y:S10]  /*0420*/  BRA `(.L_x_36) ;  /* 0x0000000000087947 */ /* 0x000ff40003800000 */
.L_x_35:
[----:B------:R-:W-:Y:S01]  /*0430*/  LOP3.LUT R7, R5, 0x80000, RZ, 0xfc, !PT ;  /* 0x0008000005077812 */ /* 0x000fe200078efcff */
[----:B------:R-:W-:-:S07]  /*0440*/  IMAD.MOV.U32 R6, RZ, RZ, R4 ;  /* 0x000000ffff067224 */ /* 0x000fce00078e0004 */
.L_x_36:
[----:B------:R-:W-:Y:S05]  /*0450*/  BSYNC.RECONVERGENT B1 ;  /* 0x0000000000017941 */ /* 0x000fea0003800200 */
.L_x_34:
[----:B------:R-:W-:Y:S02]  /*0460*/  HFMA2 R5, -RZ, RZ, 0, 0 ;  /* 0x00000000ff057431 */ /* 0x000fe400000001ff */
[----:B------:R-:W-:Y:S01]  /*0470*/  IMAD.MOV.U32 R4, RZ, RZ, R0 ;  /* 0x000000ffff047224 */ /* 0x000fe200078e0000 */
[----:B------:R-:W-:Y:S01]  /*0480*/  MOV R9, R7 ;  /* 0x0000000700097202 */ /* 0x000fe20000000f00 */
[----:B------:R-:W-:Y:S02]  /*0490*/  IMAD.MOV.U32 R8, RZ, RZ, R6 ;  /* 0x000000ffff087224 */ /* 0x000fe400078e0006 */
[----:B------:R-:W-:Y:S05]  /*04a0*/  RET.REL.NODEC R4 `(_Z13vecInv_kernelPdid) ;  /* 0xfffffff804d47950 */ /* 0x000fea0003c3ffff */
.L_x_38:
        /* <DEDUP_REMOVED lines=13> */
.L_x_61:


//--------------------- .text._Z14vecSqrt_kernelPdi --------------------------
	.section	.text._Z14vecSqrt_kernelPdi,"ax",@progbits
	.align	128
        .global         _Z14vecSqrt_kernelPdi
        .type           _Z14vecSqrt_kernelPdi,@function
        .size           _Z14vecSqrt_kernelPdi,(.L_x_62 - _Z14vecSqrt_kernelPdi)
        .other          _Z14vecSqrt_kernelPdi,@"STO_CUDA_ENTRY STV_DEFAULT"
_Z14vecSqrt_kernelPdi:
.text._Z14vecSqrt_kernelPdi:
        /* <DEDUP_REMOVED lines=12> */
[----:B------:R-:W-:Y:S01]  /*00c0*/  IMAD.MOV.U32 R10, RZ, RZ, 0x0 ;  /* 0x00000000ff0a7424 */ /* 0x000fe200078e00ff */
[----:B------:R-:W-:Y:S01]  /*00d0*/  MOV R11, 0x3fd80000 ;  /* 0x3fd80000000b7802 */ /* 0x000fe20000000f00 */
[----:B------:R-:W-:Y:S01]  /*00e0*/  BSSY.RECONVERGENT B0, `(.L_x_39) ;  /* 0x0000011000007945 */ /* 0x000fe20003800200 */
[----:B--2---:R-:W0:Y:S01]  /*00f0*/  MUFU.RSQ64H R7, R5 ;  /* 0x0000000500077308 */ /* 0x004e220000001c00 */
[----:B------:R-:W-:-:S05]  /*0100*/  VIADD R6, R5, 0xfcb00000 ;  /* 0xfcb0000005067836 */ /* 0x000fca0000000000 */
[----:B------:R-:W-:Y:S01]  /*0110*/  ISETP.GE.U32.AND P0, PT, R6, 0x7ca00000, PT ;  /* 0x7ca000000600780c */ /* 0x000fe20003f06070 */
[----:B0-----:R-:W-:-:S08]  /*0120*/  DMUL R8, R6, R6 ;  /* 0x0000000606087228 */ /* 0x001fd00000000000 */
[----:B------:R-:W-:-:S08]  /*0130*/  DFMA R8, R4, -R8, 1 ;  /* 0x3ff000000408742b */ /* 0x000fd00000000808 */
        /* <DEDUP_REMOVED lines=9> */
[----:B------:R-:W-:-:S07]  /*01d0*/  MOV R0, 0x1f0 ;  /* 0x000001f000007802 */ /* 0x000fce0000000f00 */
[----:B------:R-:W-:Y:S05]  /*01e0*/  CALL.REL.NOINC `($__internal_3_$__cuda_sm20_dsqrt_rn_f64_mediumpath_v1) ;  /* 0x00000000000c7944 */ /* 0x000fea0003c00000 */
.L_x_40:
[----:B------:R-:W-:Y:S05]  /*01f0*/  BSYNC.RECONVERGENT B0 ;  /* 0x0000000000007941 */ /* 0x000fea0003800200 */
.L_x_39:
[----:B------:R-:W-:Y:S01]  /*0200*/  STG.E.64 desc[UR4][R2.64], R14 ;  /* 0x0000000e02007986 */ /* 0x000fe2000c101b04 */
[----:B------:R-:W-:Y:S05]  /*0210*/  EXIT ;  /* 0x000000000000794d */ /* 0x000fea0003800000 */
        .weak           $__internal_3_$__cuda_sm20_dsqrt_rn_f64_mediumpath_v1
        .type           $__internal_3_$__cuda_sm20_dsqrt_rn_f64_mediumpath_v1,@function
        .size           $__internal_3_$__cuda_sm20_dsqrt_rn_f64_mediumpath_v1,(.L_x_62 - $__internal_3_$__cuda_sm20_dsqrt_rn_f64_mediumpath_v1)
$__internal_3_$__cuda_sm20_dsqrt_rn_f64_mediumpath_v1:
[----:B------:R-:W-:Y:S01]  /*0220*/  ISETP.GE.U32.AND P0, PT, R6, -0x3400000, PT ;  /* 0xfcc000000600780c */ /* 0x000fe20003f06070 */
[----:B------:R-:W-:Y:S01]  /*0230*/  BSSY.RECONVERGENT B1, `(.L_x_41) ;  /* 0x0000024000017945 */ /* 0x000fe20003800200 */
[----:B------:R-:W-:-:S11]  /*0240*/  MOV R9, R17 ;  /* 0x0000001100097202 */ /* 0x000fd60000000f00 */
        /* <DEDUP_REMOVED lines=9> */
.L_x_42:
[----:B------:R-:W-:-:S14]  /*02e0*/  DSETP.NE.AND P0, PT, R4, RZ, PT ;  /* 0x000000ff0400722a */ /* 0x000fdc0003f05000 */
[----:B------:R-:W-:Y:S05]  /*02f0*/  @!P0 BRA `(.L_x_44) ;  /* 0x0000000000588947 */ /* 0x000fea0003800000 */
[----:B------:R-:W-:-:S13]  /*0300*/  ISETP.GE.AND P0, PT, R5, RZ, PT ;  /* 0x000000ff0500720c */ /* 0x000fda0003f06270 */
[----:B------:R-:W-:Y:S01]  /*0310*/  @!P0 IMAD.MOV.U32 R6, RZ, RZ, 0x0 ;  /* 0x00000000ff068424 */ /* 0x000fe200078e00ff */
[----:B------:R-:W-:Y:S01]  /*0320*/  @!P0 MOV R7, 0xfff80000 ;  /* 0xfff8000000078802 */ /* 0x000fe20000000f00 */
[----:B------:R-:W-:Y:S06]  /*0330*/  @!P0 BRA `(.L_x_43) ;  /* 0x00000000004c8947 */ /* 0x000fec0003800000 */
[----:B------:R-:W-:-:S13]  /*0340*/  ISETP.GT.AND P0, PT, R5, 0x7fefffff, PT ;  /* 0x7fefffff0500780c */ /* 0x000fda0003f04270 */
[----:B------:R-:W-:Y:S05]  /*0350*/  @P0 BRA `(.L_x_44) ;  /* 0x0000000000400947 */ /* 0x000fea0003800000 */
[----:B------:R-:W-:Y:S01]  /*0360*/  DMUL R4, R4, 8.11296384146066816958e+31 ;  /* 0x4690000004047828 */ /* 0x000fe20000000000 */
[----:B------:R-:W-:Y:S01]  /*0370*/  IMAD.MOV.U32 R6, RZ, RZ, RZ ;  /* 0x000000ffff067224 */ /* 0x000fe200078e00ff */
[----:B------:R-:W-:Y:S01]  /*0380*/  MOV R11, 0x3fd80000 ;  /* 0x3fd80000000b7802 */ /* 0x000fe20000000f00 */
[----:B------:R-:W-:-:S03]  /*0390*/  IMAD.MOV.U32 R10, RZ, RZ, 0x0 ;  /* 0x00000000ff0a7424 */ /* 0x000fc600078e00ff */
        /* <DEDUP_REMOVED lines=12> */
.L_x_44:
[----:B------:R-:W-:-:S11]  /*0460*/  DADD R6, R4, R4 ;  /* 0x0000000004067229 */ /* 0x000fd60000000004 */
.L_x_43:
[----:B------:R-:W-:Y:S05]  /*0470*/  BSYNC.RECONVERGENT B1 ;  /* 0x0000000000017941 */ /* 0x000fea0003800200 */
.L_x_41:
[----:B------:R-:W-:Y:S02]  /*0480*/  HFMA2 R5, -RZ, RZ, 0, 0 ;  /* 0x00000000ff057431 */ /* 0x000fe400000001ff */
[----:B------:R-:W-:Y:S01]  /*0490*/  IMAD.MOV.U32 R4, RZ, RZ, R0 ;  /* 0x000000ffff047224 */ /* 0x000fe200078e0000 */
[----:B------:R-:W-:Y:S01]  /*04a0*/  MOV R15, R7 ;  /* 0x00000007000f7202 */ /* 0x000fe20000000f00 */
[----:B------:R-:W-:Y:S02]  /*04b0*/  IMAD.MOV.U32 R14, RZ, RZ, R6 ;  /* 0x000000ffff0e7224 */ /* 0x000fe400078e0006 */
[----:B------:R-:W-:Y:S05]  /*04c0*/  RET.REL.NODEC R4 `(_Z14vecSqrt_kernelPdi) ;  /* 0xfffffff804cc7950 */ /* 0x000fea0003c3ffff */
.L_x_45:
        /* <DEDUP_REMOVED lines=11> */
.L_x_62:


//--------------------- .text._Z23vecRecprocalSqrt_kernelPdi --------------------------
	.section	.text._Z23vecRecprocalSqrt_kernelPdi,"ax",@progbits
	.align	128
        .global         _Z23vecRecprocalSqrt_kernelPdi
        .type           _Z23vecRecprocalSqrt_kernelPdi,@function
        .size           _Z23vecRecprocalSqrt_kernelPdi,(.L_x_63 - _Z23vecRecprocalSqrt_kernelPdi)
        .other          _Z23vecRecprocalSqrt_kernelPdi,@"STO_CUDA_ENTRY STV_DEFAULT"
_Z23vecRecprocalSqrt_kernelPdi:
.text._Z23vecRecprocalSqrt_kernelPdi:
        /* <DEDUP_REMOVED lines=12> */
[----:B------:R-:W-:Y:S01]  /*00c0*/  IMAD.MOV.U32 R6, RZ, RZ, RZ ;  /* 0x000000ffff067224 */ /* 0x000fe200078e00ff */
[----:B------:R-:W-:Y:S01]  /*00d0*/  MOV R11, 0x3fd80000 ;  /* 0x3fd80000000b7802 */ /* 0x000fe20000000f00 */
[----:B------:R-:W-:Y:S01]  /*00e0*/  IMAD.MOV.U32 R10, RZ, RZ, 0x0 ;  /* 0x00000000ff0a7424 */ /* 0x000fe200078e00ff */
        /* <DEDUP_REMOVED lines=8> */
[----:B------:R-:W-:Y:S01]  /*0170*/  DFMA R6, R10, R8, R6 ;  /* 0x000000080a06722b */ /* 0x000fe20000000006 */
[----:B------:R-:W-:Y:S10]  /*0180*/  @!P0 BRA `(.L_x_47) ;  /* 0x0000000000088947 */ /* 0x000ff40003800000 */
[----:B------:R-:W-:-:S07]  /*0190*/  MOV R0, 0x1b0 ;  /* 0x000001b000007802 */ /* 0x000fce0000000f00 */
[----:B------:R-:W-:Y:S05]  /*01a0*/  CALL.REL.NOINC `($__internal_4_$__cuda_sm20_drsqrt_f64_slowpath_v2) ;  /* 0x00000000000c7944 */ /* 0x000fea0003c00000 */
.L_x_47:
[----:B------:R-:W-:Y:S05]  /*01b0*/  BSYNC.RECONVERGENT B0 ;  /* 0x0000000000007941 */ /* 0x000fea0003800200 */
.L_x_46:
[----:B------:R-:W-:Y:S01]  /*01c0*/  STG.E.64 desc[UR4][R2.64], R6 ;  /* 0x0000000602007986 */ /* 0x000fe2000c101b04 */
[----:B------:R-:W-:Y:S05]  /*01d0*/  EXIT ;  /* 0x000000000000794d */ /* 0x000fea0003800000 */
        .weak           $__internal_4_$__cuda_sm20_drsqrt_f64_slowpath_v2
        .type           $__internal_4_$__cuda_sm20_drsqrt_f64_slowpath_v2,@function
        .size           $__internal_4_$__cuda_sm20_drsqrt_f64_slowpath_v2,(.L_x_63 - $__internal_4_$__cuda_sm20_drsqrt_f64_slowpath_v2)
$__internal_4_$__cuda_sm20_drsqrt_f64_slowpath_v2:
[----:B------:R-:W-:Y:S01]  /*01e0*/  DSETP.NEU.AND P0, PT, R4, RZ, PT ;  /* 0x000000ff0400722a */ /* 0x000fe20003f0d000 */
[----:B------:R-:W-:Y:S01]  /*01f0*/  BSSY.RECONVERGENT B1, `(.L_x_48) ;  /* 0x000001c000017945 */ /* 0x000fe20003800200 */
[----:B------:R-:W-:-:S12]  /*0200*/  LOP3.LUT R6, R5, 0x80000000, RZ, 0xc0, !PT ;  /* 0x8000000005067812 */ /* 0x000fd800078ec0ff */
[----:B------:R-:W-:Y:S05]  /*0210*/  @!P0 BRA `(.L_x_49) ;  /* 0x00000000005c8947 */ /* 0x000fea0003800000 */
[----:B------:R-:W-:-:S14]  /*0220*/  DSETP.GTU.AND P0, PT, |R4|, +INF , PT ;  /* 0x7ff000000400742a */ /* 0x000fdc0003f0c200 */
[----:B------:R-:W-:Y:S05]  /*0230*/  @P0 BRA `(.L_x_50) ;  /* 0x00000000004c0947 */ /* 0x000fea0003800000 */
[----:B------:R-:W-:-:S13]  /*0240*/  ISETP.NE.AND P0, PT, R6, RZ, PT ;  /* 0x000000ff0600720c */ /* 0x000fda0003f05270 */
[----:B------:R-:W-:Y:S01]  /*0250*/  @P0 IMAD.MOV.U32 R6, RZ, RZ, 0x0 ;  /* 0x00000000ff060424 */ /* 0x000fe200078e00ff */
[----:B------:R-:W-:Y:S01]  /*0260*/  @P0 MOV R7, 0xfff80000 ;  /* 0xfff8000000070802 */ /* 0x000fe20000000f00 */
[----:B------:R-:W-:Y:S06]  /*0270*/  @P0 BRA `(.L_x_51) ;  /* 0x00000000004c0947 */ /* 0x000fec0003800000 */
[----:B------:R-:W-:-:S14]  /*0280*/  DSETP.NEU.AND P0, PT, |R4|, +INF , PT ;  /* 0x7ff000000400742a */ /* 0x000fdc0003f0d200 */
[----:B------:R-:W-:Y:S01]  /*0290*/  @!P0 CS2R R6, SRZ ;  /* 0x0000000000068805 */ /* 0x000fe2000001ff00 */
[----:B------:R-:W-:Y:S06]  /*02a0*/  @!P0 BRA `(.L_x_51) ;  /* 0x0000000000408947 */ /* 0x000fec0003800000 */
[----:B------:R-:W-:Y:S01]  /*02b0*/  DMUL R4, R4, 1.80143985094819840000e+16 ;  /* 0x4350000004047828 */ /* 0x000fe20000000000 */
        /* <DEDUP_REMOVED lines=9> */
[----:B------:R-:W-:Y:S01]  /*0350*/  DMUL R6, R6, 134217728 ;  /* 0x41a0000006067828 */ /* 0x000fe20000000000 */
[----:B------:R-:W-:Y:S10]  /*0360*/  BRA `(.L_x_51) ;  /* 0x0000000000107947 */ /* 0x000ff40003800000 */
.L_x_50:
[----:B------:R-:W-:Y:S01]  /*0370*/  DADD R6, R4, R4 ;  /* 0x0000000004067229 */ /* 0x000fe20000000004 */
[----:B------:R-:W-:Y:S10]  /*0380*/  BRA `(.L_x_51) ;  /* 0x0000000000087947 */ /* 0x000ff40003800000 */
.L_x_49:
[----:B------:R-:W-:Y:S02]  /*0390*/  LOP3.LUT R7, R6, 0x7ff00000, RZ, 0xfc, !PT ;  /* 0x7ff0000006077812 */ /* 0x000fe400078efcff */
[----:B------:R-:W-:-:S07]  /*03a0*/  MOV R6, RZ ;  /* 0x000000ff00067202 */ /* 0x000fce0000000f00 */
.L_x_51:
[----:B------:R-:W-:Y:S05]  /*03b0*/  BSYNC.RECONVERGENT B1 ;  /* 0x0000000000017941 */ /* 0x000fea0003800200 */
.L_x_48:
[----:B------:R-:W-:Y:S01]  /*03c0*/  IMAD.MOV.U32 R4, RZ, RZ, R0 ;  /* 0x000000ffff047224 */ /* 0x000fe200078e0000 */
[----:B------:R-:W-:-:S04]  /*03d0*/  MOV R5, 0x0 ;  /* 0x0000000000057802 */ /* 0x000fc80000000f00 */
[----:B------:R-:W-:Y:S05]  /*03e0*/  RET.REL.NODEC R4 `(_Z23vecRecprocalSqrt_kernelPdi) ;  /* 0xfffffffc04047950 */ /* 0x000fea0003c3ffff */
.L_x_52:
        /* <DEDUP_REMOVED lines=9> */
.L_x_63:


//--------------------- .text._Z12vecSq_kernelPdi --------------------------
	.section	.text._Z12vecSq_kernelPdi,"ax",@progbits
	.align	128
        .global         _Z12vecSq_kernelPdi
        .type           _Z12vecSq_kernelPdi,@function
        .size           _Z12vecSq_kernelPdi,(.L_x_64 - _Z12vecSq_kernelPdi)
        .other          _Z12vecSq_kernelPdi,@"STO_CUDA_ENTRY STV_DEFAULT"
_Z12vecSq_kernelPdi:
.text._Z12vecSq_kernelPdi:
        /* <DEDUP_REMOVED lines=11> */
[----:B-1----:R0:W5:Y:S01]  /*00b0*/  LDG.E.64 R20, desc[UR4][R2.64] ;  /* 0x0000000402147981 */ /* 0x002162000c1e1b00 */
[----:B------:R-:W-:Y:S01]  /*00c0*/  BSSY.RECONVERGENT B0, `(.L_x_53) ;  /* 0x0000003000007945 */ /* 0x000fe20003800200 */
[----:B------:R-:W-:-:S07]  /*00d0*/  MOV R0, 0xf0 ;  /* 0x000000f000007802 */ /* 0x000fce0000000f00 */
[----:B0----5:R-:W-:Y:S05]  /*00e0*/  CALL.REL.NOINC `($_Z12vecSq_kernelPdi$__internal_accurate_pow) ;  /* 0x0000000000587944 */ /* 0x021fea0003c00000 */
[----:B------:R-:W-:Y:S05]  /*00f0*/  BSYNC.RECONVERGENT B0 ;  /* 0x0000000000007941 */ /* 0x000fea0003800200 */
.L_x_53:
[C---:B------:R-:W-:Y:S01]  /*0100*/  DADD R4, R20.reuse, 2 ;  /* 0x4000000014047429 */ /* 0x040fe20000000000 */
[----:B------:R-:W-:Y:S01]  /*0110*/  BSSY.RECONVERGENT B0, `(.L_x_54) ;  /* 0x000000f000007945 */ /* 0x000fe20003800200 */
[C---:B------:R-:W-:Y:S02]  /*0120*/  DSETP.NEU.AND P1, PT, R20.reuse, RZ, PT ;  /* 0x000000ff1400722a */ /* 0x040fe40003f2d000 */
[----:B------:R-:W-:-:S06]  /*0130*/  DSETP.NEU.AND P0, PT, R20, 1, PT ;  /* 0x3ff000001400742a */ /* 0x000fcc0003f0d000 */
[----:B------:R-:W-:Y:S01]  /*0140*/  LOP3.LUT R4, R5, 0x7ff00000, RZ, 0xc0, !PT ;  /* 0x7ff0000005047812 */ /* 0x000fe200078ec0ff */
[----:B------:R-:W-:-:S03]  /*0150*/  IMAD.MOV.U32 R5, RZ, RZ, R7 ;  /* 0x000000ffff057224 */ /* 0x000fc600078e0007 */
[----:B------:R-:W-:Y:S01]  /*0160*/  ISETP.NE.AND P2, PT, R4, 0x7ff00000, PT ;  /* 0x7ff000000400780c */ /* 0x000fe20003f45270 */
[----:B------:R-:W-:Y:S01]  /*0170*/  IMAD.MOV.U32 R4, RZ, RZ, R6 ;  /* 0x000000ffff047224 */ /* 0x000fe200078e0006 */
[----:B------:R-:W-:-:S11]  /*0180*/  @!P1 CS2R R4, SRZ ;  /* 0x0000000000049805 */ /* 0x000fd6000001ff00 */
[----:B------:R-:W-:Y:S05]  /*0190*/  @P2 BRA `(.L_x_55) ;  /* 0x0000000000182947 */ /* 0x000fea0003800000 */
[----:B------:R-:W-:-:S14]  /*01a0*/  DSETP.NAN.AND P1, PT, R20, R20, PT ;  /* 0x000000141400722a */ /* 0x000fdc0003f28000 */
[----:B------:R-:W-:Y:S01]  /*01b0*/  @P1 DADD R4, R20, 2 ;  /* 0x4000000014041429 */ /* 0x000fe20000000000 */
[----:B------:R-:W-:Y:S10]  /*01c0*/  @P1 BRA `(.L_x_55) ;  /* 0x00000000000c1947 */ /* 0x000ff40003800000 */
[----:B------:R-:W-:-:S14]  /*01d0*/  DSETP.NEU.AND P1, PT, |R20|, +INF , PT ;  /* 0x7ff000001400742a */ /* 0x000fdc0003f2d200 */
[----:B------:R-:W-:Y:S02]  /*01e0*/  @!P1 IMAD.MOV.U32 R4, RZ, RZ, 0x0 ;  /* 0x00000000ff049424 */ /* 0x000fe400078e00ff */
[----:B------:R-:W-:-:S07]  /*01f0*/  @!P1 IMAD.MOV.U32 R5, RZ, RZ, 0x7ff00000 ;  /* 0x7ff00000ff059424 */ /* 0x000fce00078e00ff */
.L_x_55:
[----:B------:R-:W-:Y:S05]  /*0200*/  BSYNC.RECONVERGENT B0 ;  /* 0x0000000000007941 */ /* 0x000fea0003800200 */
.L_x_54:
[----:B------:R-:W-:Y:S02]  /*0210*/  FSEL R4, R4, RZ, P0 ;  /* 0x000000ff04047208 */ /* 0x000fe40000000000 */
[----:B------:R-:W-:-:S05]  /*0220*/  FSEL R5, R5, 1.875, P0 ;  /* 0x3ff0000005057808 */ /* 0x000fca0000000000 */
[----:B------:R-:W-:Y:S01]  /*0230*/  STG.E.64 desc[UR4][R2.64], R4 ;  /* 0x0000000402007986 */ /* 0x000fe2000c101b04 */
[----:B------:R-:W-:Y:S05]  /*0240*/  EXIT ;  /* 0x000000000000794d */ /* 0x000fea0003800000 */
        .type           $_Z12vecSq_kernelPdi$__internal_accurate_pow,@function
        .size           $_Z12vecSq_kernelPdi$__internal_accurate_pow,(.L_x_64 - $_Z12vecSq_kernelPdi$__internal_accurate_pow)
$_Z12vecSq_kernelPdi$__internal_accurate_pow:
[----:B------:R-:W-:Y:S01]  /*0250*/  DADD R4, -RZ, |R20| ;  /* 0x00000000ff047229 */ /* 0x000fe20000000514 */
[----:B------:R-:W-:Y:S01]  /*0260*/  MOV R12, RZ ;  /* 0x000000ff000c7202 */ /* 0x000fe20000000f00 */
[----:B------:R-:W-:Y:S01]  /*0270*/  IMAD.MOV.U32 R16, RZ, RZ, 0x41ad3b5a ;  /* 0x41ad3b5aff107424 */ /* 0x000fe200078e00ff */
[----:B------:R-:W-:Y:S01]  /*0280*/  UMOV UR6, 0x7d2cafe2 ;  /* 0x7d2cafe200067882 */ /* 0x000fe20000000000 */
[----:B------:R-:W-:Y:S01]  /*0290*/  IMAD.MOV.U32 R17, RZ, RZ, 0x3ed0f5d2 ;  /* 0x3ed0f5d2ff117424 */ /* 0x000fe200078e00ff */
[----:B------:R-:W-:Y:S01]  /*02a0*/  UMOV UR7, 0x3eb0f5ff ;  /* 0x3eb0f5ff00077882 */ /* 0x000fe20000000000 */
[----:B------:R-:W-:Y:S01]  /*02b0*/  UMOV UR8, 0x3b39803f ;  /* 0x3b39803f00087882 */ /* 0x000fe20000000000 */
[----:B------:R-:W-:-:S03]  /*02c0*/  UMOV UR9, 0x3c7abc9e ;  /* 0x3c7abc9e00097882 */ /* 0x000fc60000000000 */
[----:B------:R-:W-:Y:S01]  /*02d0*/  ISETP.GT.U32.AND P0, PT, R5, 0xfffff, PT ;  /* 0x000fffff0500780c */ /* 0x000fe20003f04070 */
[----:B------:R-:W-:-:S12]  /*02e0*/  IMAD.MOV.U32 R6, RZ, RZ, R5 ;  /* 0x000000ffff067224 */ /* 0x000fd800078e0005 */
[----:B------:R-:W-:-:S10]  /*02f0*/  @!P0 DMUL R22, R4, 1.80143985094819840000e+16 ;  /* 0x4350000004168828 */ /* 0x000fd40000000000 */
[----:B------:R-:W-:Y:S01]  /*0300*/  @!P0 MOV R6, R23 ;  /* 0x0000001700068202 */ /* 0x000fe20000000f00 */
[----:B------:R-:W-:-:S03]  /*0310*/  @!P0 IMAD.MOV.U32 R4, RZ, RZ, R22 ;  /* 0x000000ffff048224 */ /* 0x000fc600078e0016 */
[----:B------:R-:W-:Y:S01]  /*0320*/  LOP3.LUT R6, R6, 0x800fffff, RZ, 0xc0, !PT ;  /* 0x800fffff06067812 */ /* 0x000fe200078ec0ff */
[----:B------:R-:W-:Y:S01]  /*0330*/  IMAD.MOV.U32 R10, RZ, RZ, R4 ;  /* 0x000000ffff0a7224 */ /* 0x000fe200078e0004 */
[----:B------:R-:W-:Y:S02]  /*0340*/  SHF.R.U32.HI R4, RZ, 0x14, R5 ;  /* 0x00000014ff047819 */ /* 0x000fe40000011605 */
[----:B------:R-:W-:Y:S02]  /*0350*/  LOP3.LUT R11, R6, 0x3ff00000, RZ, 0xfc, !PT ;  /* 0x3ff00000060b7812 */ /* 0x000fe400078efcff */
[----:B------:R-:W-:Y:S02]  /*0360*/  @!P0 LEA.HI R4, R23, 0xffffffca, RZ, 0xc ;  /* 0xffffffca17048811 */ /* 0x000fe400078f60ff */
[----:B------:R-:W-:Y:S02]  /*0370*/  ISETP.GE.U32.AND P1, PT, R11, 0x3ff6a09f, PT ;  /* 0x3ff6a09f0b00780c */ /* 0x000fe40003f26070 */
[----:B------:R-:W-:-:S11]  /*0380*/  IADD3 R5, PT, PT, R4, -0x3ff, RZ ;  /* 0xfffffc0104057810 */ /* 0x000fd60007ffe0ff */
        /* <DEDUP_REMOVED lines=81> */
[----:B------:R-:W-:-:S06]  /*08a0*/  DMUL R4, R6, 2 ;  /* 0x4000000006047828 */ /* 0x000fcc0000000000 */
[----:B------:R-:W-:Y:S02]  /*08b0*/  DADD R10, R8, R10 ;  /* 0x00000000080a7229 */ /* 0x000fe4000000000a */
[----:B------:R-:W-:Y:S01]  /*08c0*/  DFMA R6, R6, 2, -R4 ;  /* 0x400000000606782b */ /* 0x000fe20000000804 */
[----:B------:R-:W-:Y:S02]  /*08d0*/  IMAD.MOV.U32 R8, RZ, RZ, 0x652b82fe ;  /* 0x652b82feff087424 */ /* 0x000fe400078e00ff */
[----:B------:R-:W-:-:S05]  /*08e0*/  IMAD.MOV.U32 R9, RZ, RZ, 0x3ff71547 ;  /* 0x3ff71547ff097424 */ /* 0x000fca00078e00ff */
[----:B------:R-:W-:-:S08]  /*08f0*/  DFMA R10, R10, 2, R6 ;  /* 0x400000000a0a782b */ /* 0x000fd00000000006 */
        /* <DEDUP_REMOVED lines=11> */
[----:B------:R-:W-:Y:S01]  /*09b0*/  MOV R14, 0xfca213ea ;  /* 0xfca213ea000e7802 */ /* 0x000fe20000000f00 */
[----:B------:R-:W-:Y:S01]  /*09c0*/  IMAD.MOV.U32 R15, RZ, RZ, 0x3e928af3 ;  /* 0x3e928af3ff0f7424 */ /* 0x000fe200078e00ff */
[----:B------:R-:W-:-:S05]  /*09d0*/  UMOV UR7, 0x3e5ade15 ;  /* 0x3e5ade1500077882 */ /* 0x000fca0000000000 */
        /* <DEDUP_REMOVED lines=37> */
[----:B------:R-:W-:Y:S01]  /*0c30*/  @!P1 LEA R13, R7, R13, 0x14 ;  /* 0x0000000d070d9211 */ /* 0x000fe200078ea0ff */
[----:B------:R-:W-:-:S05]  /*0c40*/  @!P1 IMAD.IADD R6, R8, 0x1, -R7 ;  /* 0x0000000108069824 */ /* 0x000fca00078e0a07 */
[----:B------:R-:W-:Y:S01]  /*0c50*/  @!P1 LEA R7, R6, 0x3ff00000, 0x14 ;  /* 0x3ff0000006079811 */ /* 0x000fe200078ea0ff */
[----:B------:R-:W-:-:S06]  /*0c60*/  @!P1 IMAD.MOV.U32 R6, RZ, RZ, RZ ;  /* 0x000000ffff069224 */ /* 0x000fcc00078e00ff */
[----:B------:R-:W-:-:S11]  /*0c70*/  @!P1 DMUL R4, R12, R6 ;  /* 0x000000060c049228 */ /* 0x000fd60000000000 */
.L_x_56:
[----:B------:R-:W-:Y:S02]  /*0c80*/  DFMA R6, R10, R4, R4 ;  /* 0x000000040a06722b */ /* 0x000fe40000000004 */
[----:B------:R-:W-:-:S08]  /*0c90*/  DSETP.NEU.AND P0, PT, |R4|, +INF , PT ;  /* 0x7ff000000400742a */ /* 0x000fd00003f0d200 */
[----:B------:R-:W-:Y:S01]  /*0ca0*/  FSEL R6, R4, R6, !P0 ;  /* 0x0000000604067208 */ /* 0x000fe20004000000 */
[----:B------:R-:W-:Y:S01]  /*0cb0*/  IMAD.MOV.U32 R4, RZ, RZ, R0 ;  /* 0x000000ffff047224 */ /* 0x000fe200078e0000 */
[----:B------:R-:W-:Y:S01]  /*0cc0*/  FSEL R7, R5, R7, !P0 ;  /* 0x0000000705077208 */ /* 0x000fe20004000000 */
[----:B------:R-:W-:-:S04]  /*0cd0*/  IMAD.MOV.U32 R5, RZ, RZ, 0x0 ;  /* 0x00000000ff057424 */ /* 0x000fc800078e00ff */
[----:B------:R-:W-:Y:S05]  /*0ce0*/  RET.REL.NODEC R4 `(_Z12vecSq_kernelPdi) ;  /* 0xfffffff004c47950 */ /* 0x000fea0003c3ffff */
.L_x_57:
        /* <DEDUP_REMOVED lines=9> */
.L_x_64:


//--------------------- .nv.shared.reserved.0     --------------------------
	.section	.nv.shared.reserved.0,"aw",@nobits
	.weak		__nv_reservedSMEM_offset_0_alias
	.size		__nv_reservedSMEM_offset_0_alias, 0, 64
	.other		__nv_reservedSMEM_offset_0_alias,@"STO_CUDA_RESERVED_SHARED STV_DEFAULT"
__nv_reservedSMEM_offset_0_alias:
	.zero		0
	.zero		64


//--------------------- .nv.constant0._Z14fillVal_kernelPd --------------------------
	.section	.nv.constant0._Z14fillVal_kernelPd,"a",@progbits
	.sectionflags	@""
	.align	4
.nv.constant0._Z14fillVal_kernelPd:
	.zero		904


//--------------------- .nv.constant0._Z13l2Norm_kernelPdiS_ --------------------------
	.section	.nv.constant0._Z13l2Norm_kernelPdiS_,"a",@progbits
	.sectionflags	@""
	.align	4
.nv.constant0._Z13l2Norm_kernelPdiS_:
	.zero		920


//--------------------- .nv.constant0._Z19pow3By2Evals_kernelPdi --------------------------
	.section	.nv.constant0._Z19pow3By2Evals_kernelPdi,"a",@progbits
	.sectionflags	@""
	.align	4
.nv.constant0._Z19pow3By2Evals_kernelPdi:
	.zero		908


//--------------------- .nv.constant0._Z25fill_iter_mat_Vals_kernelPdS_i --------------------------
	.section	.nv.constant0._Z25fill_iter_mat_Vals_kernelPdS_i,"a",@progbits
	.sectionflags	@""
	.align	4
.nv.constant0._Z25fill_iter_mat_Vals_kernelPdS_i:
	.zero		916


//--------------------- .nv.constant0._Z20genInvEvalMat_kernelPdS_iiS_d --------------------------
	.section	.nv.constant0._Z20genInvEvalMat_kernelPdS_iiS_d,"a",@progbits
	.sectionflags	@""
	.align	4
.nv.constant0._Z20genInvEvalMat_kernelPdS_iiS_d:
	.zero		936


//--------------------- .nv.constant0._Z22saveFrobNormVal_kernelPdd --------------------------
	.section	.nv.constant0._Z22saveFrobNormVal_kernelPdd,"a",@progbits
	.sectionflags	@""
	.align	4
.nv.constant0._Z22saveFrobNormVal_kernelPdd:
	.zero		912


//--------------------- .nv.constant0._Z13vecInv_kernelPdid --------------------------
	.section	.nv.constant0._Z13vecInv_kernelPdid,"a",@progbits
	.sectionflags	@""
	.align	4
.nv.constant0._Z13vecInv_kernelPdid:
	.zero		920


//--------------------- .nv.constant0._Z14vecSqrt_kernelPdi --------------------------
	.section	.nv.constant0._Z14vecSqrt_kernelPdi,"a",@progbits
	.sectionflags	@""
	.align	4
.nv.constant0._Z14vecSqrt_kernelPdi:
	.zero		908


//--------------------- .nv.constant0._Z23vecRecprocalSqrt_kernelPdi --------------------------
	.section	.nv.constant0._Z23vecRecprocalSqrt_kernelPdi,"a",@progbits
	.sectionflags	@""
	.align	4
.nv.constant0._Z23vecRecprocalSqrt_kernelPdi:
	.zero		908


//--------------------- .nv.constant0._Z12vecSq_kernelPdi --------------------------
	.section	.nv.constant0._Z12vecSq_kernelPdi,"a",@progbits
	.sectionflags	@""
	.align	4
.nv.constant0._Z12vecSq_kernelPdi:
	.zero		908


//--------------------- SYMBOLS --------------------------

	.type		.nv.reservedSmem.offset0,@object
	.size		.nv.reservedSmem.offset0,0x4
